	.target	sm_100a

	.elftype	@"ET_EXEC"


//--------------------- .note.nv.tkinfo           --------------------------
	.section	.note.nv.tkinfo,"",@"SHT_NOTE"
	.sectionflags	@"SHF_NOTE_NV_TKINFO"
	.tkinfo
        /*0018*/ 	.word	0x00000002
        /*0030*/ 	.string	""
        /*0030*/ 	.string	"ptxas"
        /*0030*/ 	.string	"Cuda compilation tools, release 13.0, V13.0.88"
        /*0030*/ 	.string	"Build cuda_13.0.r13.0/compiler.36424714_0"
        /*0030*/ 	.string	"-arch sm_100a -m 64 "



//--------------------- .note.nv.cuinfo           --------------------------
	.section	.note.nv.cuinfo,"",@"SHT_NOTE"
	.sectionflags	@"SHF_NOTE_NV_CUINFO"
        /*0018*/ 	.short	0x0002
        /*001a*/ 	.short	0x0064
        /*001c*/ 	.short	0x0082
	.zero		2


//--------------------- .nv.info                  --------------------------
	.section	.nv.info,"",@"SHT_CUDA_INFO"
	.align	4


	//----- nvinfo : EIATTR_REGCOUNT
	.align		4
        /*0000*/ 	.byte	0x04, 0x2f
        /*0002*/ 	.short	(.L_19 - .L_18)
	.align		4
.L_18:
        /*0004*/ 	.word	index@(_ZN7cutlass13device_kernelINS_4gemm6kernel13GemmUniversalIN4cute5tupleIJiiiiEEENS1_10collective13CollectiveMmaINS1_35MainloopSm100TmaUmmaWarpSpecializedILi12ELi2ELi4ENS5_IJNS4_1CILi1EEESB_SB_EEEEENS5_IJNSA_ILi64EEESE_NSA_ILi32EEEEEENS_10tfloat32_tENS5_IJlSB_lEEESH_SI_NS4_8TiledMMAINS4_8MMA_AtomIJNS4_17SM100_MMA_TF32_SSISH_SH_fLi64ELi64ELNS4_4UMMA5MajorE0ELSN_0ELNSM_7ScaleInE0ELSO_0EEEEEENS4_6LayoutISC_NS5_IJNSA_ILi0EEESS_SS_EEEEENS5_IJNS4_10UnderscoreESV_SV_EEEEENS4_13SM90_TMA_LOADENS4_14ComposedLayoutINS4_7SwizzleILi3ELi4ELi3EEENS4_18smem_ptr_flag_bitsILi32EEENSR_INS5_IJNSA_ILi8EEESF_EEENS5_IJSF_SB_EEEEEEEvNS4_8identityESY_S18_vS19_EENS_8epilogue10collective18CollectiveEpilogueINS1B_23Sm100TmaWarpSpecializedILi3ELi2ELi16ELb1ELb0EEEJSG_NS5_IJNSR_ISE_SB_EENSR_ISF_SB_EEEEESH_SI_SH_SI_NS1B_6fusion15FusionCallbacksIS1F_NS1J_17LinearCombinationISH_fSH_fLNS_15FloatRoundStyleE2EEESG_S1I_JEEENS4_5SM1004TMEM4LOAD26SM100_TMEM_LOAD_16dp128b8xESY_S18_NS4_17SM75_U32x4_LDSM_NENS4_14SM90_TMA_STOREES18_NS4_17SM90_U32x4_STSM_NENS4_39AutoVectorizingCopyWithAssumedAlignmentILi128EEEEEEvvEEEEvNT_6ParamsE)
        /*0008*/ 	.word	0x0000005f


	//----- nvinfo : EIATTR_FRAME_SIZE
	.align		4
.L_19:
        /*000c*/ 	.byte	0x04, 0x11
        /*000e*/ 	.short	(.L_21 - .L_20)
	.align		4
.L_20:
        /*0010*/ 	.word	index@($__internal_2_$__cuda_sm10x_tcgen05_guardrail_trap_unallocated_columns_being_dealloced)
        /*0014*/ 	.word	0x00000000


	//----- nvinfo : EIATTR_FRAME_SIZE
	.align		4
.L_21:
        /*0018*/ 	.byte	0x04, 0x11
        /*001a*/ 	.short	(.L_23 - .L_22)
	.align		4
.L_22:
        /*001c*/ 	.word	index@($__internal_1_$__cuda_sm10x_tcgen05_guardrail_trap_phase_invalid_during_alloc)
        /*0020*/ 	.word	0x00000000


	//----- nvinfo : EIATTR_FRAME_SIZE
	.align		4
.L_23:
        /*0024*/ 	.byte	0x04, 0x11
        /*0026*/ 	.short	(.L_25 - .L_24)
	.align		4
.L_24:
        /*0028*/ 	.word	index@($__internal_0_$__cuda_sm10x_tcgen05_guardrail_trap_col_being_dealloced_not_returned_by_alloc)
        /*002c*/ 	.word	0x00000000


	//----- nvinfo : EIATTR_FRAME_SIZE
	.align		4
.L_25:
        /*0030*/ 	.byte	0x04, 0x11
        /*0032*/ 	.short	(.L_27 - .L_26)
	.align		4
.L_26:
        /*0034*/ 	.word	index@(_ZN7cutlass13device_kernelINS_4gemm6kernel13GemmUniversalIN4cute5tupleIJiiiiEEENS1_10collective13CollectiveMmaINS1_35MainloopSm100TmaUmmaWarpSpecializedILi12ELi2ELi4ENS5_IJNS4_1CILi1EEESB_SB_EEEEENS5_IJNSA_ILi64EEESE_NSA_ILi32EEEEEENS_10tfloat32_tENS5_IJlSB_lEEESH_SI_NS4_8TiledMMAINS4_8MMA_AtomIJNS4_17SM100_MMA_TF32_SSISH_SH_fLi64ELi64ELNS4_4UMMA5MajorE0ELSN_0ELNSM_7ScaleInE0ELSO_0EEEEEENS4_6LayoutISC_NS5_IJNSA_ILi0EEESS_SS_EEEEENS5_IJNS4_10UnderscoreESV_SV_EEEEENS4_13SM90_TMA_LOADENS4_14ComposedLayoutINS4_7SwizzleILi3ELi4ELi3EEENS4_18smem_ptr_flag_bitsILi32EEENSR_INS5_IJNSA_ILi8EEESF_EEENS5_IJSF_SB_EEEEEEEvNS4_8identityESY_S18_vS19_EENS_8epilogue10collective18CollectiveEpilogueINS1B_23Sm100TmaWarpSpecializedILi3ELi2ELi16ELb1ELb0EEEJSG_NS5_IJNSR_ISE_SB_EENSR_ISF_SB_EEEEESH_SI_SH_SI_NS1B_6fusion15FusionCallbacksIS1F_NS1J_17LinearCombinationISH_fSH_fLNS_15FloatRoundStyleE2EEESG_S1I_JEEENS4_5SM1004TMEM4LOAD26SM100_TMEM_LOAD_16dp128b8xESY_S18_NS4_17SM75_U32x4_LDSM_NENS4_14SM90_TMA_STOREES18_NS4_17SM90_U32x4_STSM_NENS4_39AutoVectorizingCopyWithAssumedAlignmentILi128EEEEEEvvEEEEvNT_6ParamsE)
        /*0038*/ 	.word	0x00000000


	//----- nvinfo : EIATTR_MIN_STACK_SIZE
	.align		4
.L_27:
        /*003c*/ 	.byte	0x04, 0x12
        /*003e*/ 	.short	(.L_29 - .L_28)
	.align		4
.L_28:
        /*0040*/ 	.word	index@(_ZN7cutlass13device_kernelINS_4gemm6kernel13GemmUniversalIN4cute5tupleIJiiiiEEENS1_10collective13CollectiveMmaINS1_35MainloopSm100TmaUmmaWarpSpecializedILi12ELi2ELi4ENS5_IJNS4_1CILi1EEESB_SB_EEEEENS5_IJNSA_ILi64EEESE_NSA_ILi32EEEEEENS_10tfloat32_tENS5_IJlSB_lEEESH_SI_NS4_8TiledMMAINS4_8MMA_AtomIJNS4_17SM100_MMA_TF32_SSISH_SH_fLi64ELi64ELNS4_4UMMA5MajorE0ELSN_0ELNSM_7ScaleInE0ELSO_0EEEEEENS4_6LayoutISC_NS5_IJNSA_ILi0EEESS_SS_EEEEENS5_IJNS4_10UnderscoreESV_SV_EEEEENS4_13SM90_TMA_LOADENS4_14ComposedLayoutINS4_7SwizzleILi3ELi4ELi3EEENS4_18smem_ptr_flag_bitsILi32EEENSR_INS5_IJNSA_ILi8EEESF_EEENS5_IJSF_SB_EEEEEEEvNS4_8identityESY_S18_vS19_EENS_8epilogue10collective18CollectiveEpilogueINS1B_23Sm100TmaWarpSpecializedILi3ELi2ELi16ELb1ELb0EEEJSG_NS5_IJNSR_ISE_SB_EENSR_ISF_SB_EEEEESH_SI_SH_SI_NS1B_6fusion15FusionCallbacksIS1F_NS1J_17LinearCombinationISH_fSH_fLNS_15FloatRoundStyleE2EEESG_S1I_JEEENS4_5SM1004TMEM4LOAD26SM100_TMEM_LOAD_16dp128b8xESY_S18_NS4_17SM75_U32x4_LDSM_NENS4_14SM90_TMA_STOREES18_NS4_17SM90_U32x4_STSM_NENS4_39AutoVectorizingCopyWithAssumedAlignmentILi128EEEEEEvvEEEEvNT_6ParamsE)
        /*0044*/ 	.word	0x00000000
.L_29:


//--------------------- .nv.compat                --------------------------
	.section	.nv.compat,"",@"SHT_CUDA_COMPAT_INFO"
	.align	4
        /*0000*/ 	.byte	0x02, 0x09, 0x01, 0x00, 0x02, 0x02, 0x02, 0x00, 0x02, 0x05, 0x05, 0x00, 0x03, 0x07, 0x01, 0x01
        /*0010*/ 	.byte	0x02, 0x03, 0x01, 0x00, 0x02, 0x06, 0x01, 0x00, 0x04, 0x0b, 0x08, 0x00, 0x09, 0x00, 0x00, 0x00
        /*0020*/ 	.byte	0x00, 0x00, 0x00, 0x00


//--------------------- .nv.info._ZN7cutlass13device_kernelINS_4gemm6kernel13GemmUniversalIN4cute5tupleIJiiiiEEENS1_10collective13CollectiveMmaINS1_35MainloopSm100TmaUmmaWarpSpecializedILi12ELi2ELi4ENS5_IJNS4_1CILi1EEESB_SB_EEEEENS5_IJNSA_ILi64EEESE_NSA_ILi32EEEEEENS_10tfloat32_tENS5_IJlSB_lEEESH_SI_NS4_8TiledMMAINS4_8MMA_AtomIJNS4_17SM100_MMA_TF32_SSISH_SH_fLi64ELi64ELNS4_4UMMA5MajorE0ELSN_0ELNSM_7ScaleInE0ELSO_0EEEEEENS4_6LayoutISC_NS5_IJNSA_ILi0EEESS_SS_EEEEENS5_IJNS4_10UnderscoreESV_SV_EEEEENS4_13SM90_TMA_LOADENS4_14ComposedLayoutINS4_7SwizzleILi3ELi4ELi3EEENS4_18smem_ptr_flag_bitsILi32EEENSR_INS5_IJNSA_ILi8EEESF_EEENS5_IJSF_SB_EEEEEEEvNS4_8identityESY_S18_vS19_EENS_8epilogue10collective18CollectiveEpilogueINS1B_23Sm100TmaWarpSpecializedILi3ELi2ELi16ELb1ELb0EEEJSG_NS5_IJNSR_ISE_SB_EENSR_ISF_SB_EEEEESH_SI_SH_SI_NS1B_6fusion15FusionCallbacksIS1F_NS1J_17LinearCombinationISH_fSH_fLNS_15FloatRoundStyleE2EEESG_S1I_JEEENS4_5SM1004TMEM4LOAD26SM100_TMEM_LOAD_16dp128b8xESY_S18_NS4_17SM75_U32x4_LDSM_NENS4_14SM90_TMA_STOREES18_NS4_17SM90_U32x4_STSM_NENS4_39AutoVectorizingCopyWithAssumedAlignmentILi128EEEEEEvvEEEEvNT_6ParamsE --------------------------
	.section	.nv.info._ZN7cutlass13device_kernelINS_4gemm6kernel13GemmUniversalIN4cute5tupleIJiiiiEEENS1_10collective13CollectiveMmaINS1_35MainloopSm100TmaUmmaWarpSpecializedILi12ELi2ELi4ENS5_IJNS4_1CILi1EEESB_SB_EEEEENS5_IJNSA_ILi64EEESE_NSA_ILi32EEEEEENS_10tfloat32_tENS5_IJlSB_lEEESH_SI_NS4_8TiledMMAINS4_8MMA_AtomIJNS4_17SM100_MMA_TF32_SSISH_SH_fLi64ELi64ELNS4_4UMMA5MajorE0ELSN_0ELNSM_7ScaleInE0ELSO_0EEEEEENS4_6LayoutISC_NS5_IJNSA_ILi0EEESS_SS_EEEEENS5_IJNS4_10UnderscoreESV_SV_EEEEENS4_13SM90_TMA_LOADENS4_14ComposedLayoutINS4_7SwizzleILi3ELi4ELi3EEENS4_18smem_ptr_flag_bitsILi32EEENSR_INS5_IJNSA_ILi8EEESF_EEENS5_IJSF_SB_EEEEEEEvNS4_8identityESY_S18_vS19_EENS_8epilogue10collective18CollectiveEpilogueINS1B_23Sm100TmaWarpSpecializedILi3ELi2ELi16ELb1ELb0EEEJSG_NS5_IJNSR_ISE_SB_EENSR_ISF_SB_EEEEESH_SI_SH_SI_NS1B_6fusion15FusionCallbacksIS1F_NS1J_17LinearCombinationISH_fSH_fLNS_15FloatRoundStyleE2EEESG_S1I_JEEENS4_5SM1004TMEM4LOAD26SM100_TMEM_LOAD_16dp128b8xESY_S18_NS4_17SM75_U32x4_LDSM_NENS4_14SM90_TMA_STOREES18_NS4_17SM90_U32x4_STSM_NENS4_39AutoVectorizingCopyWithAssumedAlignmentILi128EEEEEEvvEEEEvNT_6ParamsE,"",@"SHT_CUDA_INFO"
	.sectionflags	@""
	.align	4


	//----- nvinfo : EIATTR_CUDA_API_VERSION
	.align		4
        /*0000*/ 	.byte	0x04, 0x37
        /*0002*/ 	.short	(.L_31 - .L_30)
.L_30:
        /*0004*/ 	.word	0x00000082


	//----- nvinfo : EIATTR_KPARAM_INFO
	.align		4
.L_31:
        /*0008*/ 	.byte	0x04, 0x17
        /*000a*/ 	.short	(.L_33 - .L_32)
.L_32:
        /*000c*/ 	.word	0x00000000
        /*0010*/ 	.short	0x0000
        /*0012*/ 	.short	0x0000
        /*0014*/ 	.byte	0x00, 0xf0, 0x01, 0x20


	//----- nvinfo : EIATTR_AT_ENTRY_FRAGMENTS
	.align		4
.L_33:
        /*0018*/ 	.byte	0x04, 0x4f
        /*001a*/ 	.short	(.L_35 - .L_34)


	//   ....[0]....
.L_34:
        /*001c*/ 	.word	0x00000006


	//----- nvinfo : EIATTR_RESERVED_SMEM_USED
	.align		4
.L_35:
        /*0020*/ 	.byte	0x01, 0x41
	.zero		2


	//----- nvinfo : EIATTR_SPARSE_MMA_MASK
	.align		4
        /*0024*/ 	.byte	0x03, 0x50
        /*0026*/ 	.short	0x0000


	//----- nvinfo : EIATTR_TCGEN05_1CTA_USED
	.align		4
        /*0028*/ 	.byte	0x01, 0x51
	.zero		2


	//----- nvinfo : EIATTR_MAXREG_COUNT
	.align		4
        /*002c*/ 	.byte	0x03, 0x1b
        /*002e*/ 	.short	0x00ff


	//----- nvinfo : EIATTR_NUM_BARRIERS
	.align		4
        /*0030*/ 	.byte	0x02, 0x4c
        /*0032*/ 	.byte	0x07
	.zero		1


	//----- nvinfo : EIATTR_EXTERNS
	.align		4
        /*0034*/ 	.byte	0x04, 0x0f
        /*0036*/ 	.short	(.L_37 - .L_36)


	//   ....[0]....
	.align		4
.L_36:
        /*0038*/ 	.word	index@(__assertfail)


	//----- nvinfo : EIATTR_MERCURY_ISA_VERSION
	.align		4
.L_37:
        /*003c*/ 	.byte	0x03, 0x5f
        /*003e*/ 	.short	0x0101


	//----- nvinfo : EIATTR_INT_WARP_WIDE_INSTR_OFFSETS
	.align		4
        /*0040*/ 	.byte	0x04, 0x31
        /*0042*/ 	.short	(.L_39 - .L_38)


	//   ....[0]....
.L_38:
        /*0044*/ 	.word	0x00001ee0


	//   ....[1]....
        /*0048*/ 	.word	0x00003e10


	//   ....[2]....
        /*004c*/ 	.word	0x00003e30


	//   ....[3]....
        /*0050*/ 	.word	0x00003e60


	//   ....[4]....
        /*0054*/ 	.word	0x00004770


	//   ....[5]....
        /*0058*/ 	.word	0x00004790


	//   ....[6]....
        /*005c*/ 	.word	0x00004a60


	//   ....[7]....
        /*0060*/ 	.word	0x00004b90


	//----- nvinfo : EIATTR_COOP_GROUP_MASK_REGIDS
	.align		4
.L_39:
        /*0064*/ 	.byte	0x04, 0x29
        /*0066*/ 	.short	(.L_41 - .L_40)


	//   ....[0]....
.L_40:
        /*0068*/ 	.word	0xffffffff


	//   ....[1]....
        /*006c*/ 	.word	0xffffffff


	//   ....[2]....
        /*0070*/ 	.word	0xffffffff


	//   ....[3]....
        /*0074*/ 	.word	0xffffffff


	//   ....[4]....
        /*0078*/ 	.word	0xffffffff


	//   ....[5]....
        /*007c*/ 	.word	0xffffffff


	//   ....[6]....
        /*0080*/ 	.word	0xffffffff


	//   ....[7]....
        /*0084*/ 	.word	0xffffffff


	//   ....[8]....
        /*0088*/ 	.word	0xffffffff


	//   ....[9]....
        /*008c*/ 	.word	0xffffffff


	//   ....[10]....
        /*0090*/ 	.word	0xffffffff


	//   ....[11]....
        /*0094*/ 	.word	0xffffffff


	//   ....[12]....
        /*0098*/ 	.word	0xffffffff


	//----- nvinfo : EIATTR_COOP_GROUP_INSTR_OFFSETS
	.align		4
.L_41:
        /*009c*/ 	.byte	0x04, 0x28
        /*009e*/ 	.short	(.L_43 - .L_42)


	//   ....[0]....
.L_42:
        /*00a0*/ 	.word	0x00000090


	//   ....[1]....
        /*00a4*/ 	.word	0x000004d0


	//   ....[2]....
        /*00a8*/ 	.word	0x00000770


	//   ....[3]....
        /*00ac*/ 	.word	0x000008f0


	//   ....[4]....
        /*00b0*/ 	.word	0x000009f0


	//   ....[5]....
        /*00b4*/ 	.word	0x00000b60


	//   ....[6]....
        /*00b8*/ 	.word	0x00000d00


	//   ....[7]....
        /*00bc*/ 	.word	0x00001dc0


	//   ....[8]....
        /*00c0*/ 	.word	0x00003020


	//   ....[9]....
        /*00c4*/ 	.word	0x00003230


	//   ....[10]....
        /*00c8*/ 	.word	0x00003260


	//   ....[11]....
        /*00cc*/ 	.word	0x00003cf0


	//   ....[12]....
        /*00d0*/ 	.word	0x00003f20


	//----- nvinfo : EIATTR_VRC_CTA_INIT_COUNT
	.align		4
.L_43:
        /*00d4*/ 	.byte	0x02, 0x4a
        /*00d6*/ 	.byte	0x80
	.zero		1


	//----- nvinfo : EIATTR_SYSCALL_OFFSETS
	.align		4
        /*00d8*/ 	.byte	0x04, 0x46
        /*00da*/ 	.short	(.L_45 - .L_44)


	//   ....[0]....
.L_44:
        /*00dc*/ 	.word	0x00005780


	//   ....[1]....
        /*00e0*/ 	.word	0x00005870


	//   ....[2]....
        /*00e4*/ 	.word	0x00006130


	//   ....[3]....
        /*00e8*/ 	.word	0x00006b80


	//----- nvinfo : EIATTR_MBARRIER_INSTR_OFFSETS
	.align		4
.L_45:
        /*00ec*/ 	.byte	0x04, 0x39
        /*00ee*/ 	.short	(.L_47 - .L_46)


	//   ....[0]....
.L_46:
        /*00f0*/ 	.word	0x000005d0
        /*00f4*/ 	.word	0x000000ff
        /*00f8*/ 	.word	0x00000000
        /*00fc*/ 	.short	0x0100
        /*00fe*/ 	.byte	0x05
	.zero		1


	//   ....[1]....
        /*0100*/ 	.word	0x000005e0
        /*0104*/ 	.word	0x000000ff
        /*0108*/ 	.word	0x00000060
        /*010c*/ 	.short	0x0100
        /*010e*/ 	.byte	0x05
	.zero		1


	//   ....[2]....
        /*0110*/ 	.word	0x000005f0
        /*0114*/ 	.word	0x000000ff
        /*0118*/ 	.word	0x00000008
        /*011c*/ 	.short	0x0100
        /*011e*/ 	.byte	0x05
	.zero		1


	//   ....[3]....
        /*0120*/ 	.word	0x00000600
        /*0124*/ 	.word	0x000000ff
        /*0128*/ 	.word	0x00000068
        /*012c*/ 	.short	0x0100
        /*012e*/ 	.byte	0x05
	.zero		1


	//   ....[4]....
        /*0130*/ 	.word	0x00000610
        /*0134*/ 	.word	0x000000ff
        /*0138*/ 	.word	0x00000010
        /*013c*/ 	.short	0x0100
        /*013e*/ 	.byte	0x05
	.zero		1


	//   ....[5]....
        /*0140*/ 	.word	0x00000620
        /*0144*/ 	.word	0x000000ff
        /*0148*/ 	.word	0x00000070
        /*014c*/ 	.short	0x0100
        /*014e*/ 	.byte	0x05
	.zero		1


	//   ....[6]....
        /*0150*/ 	.word	0x00000630
        /*0154*/ 	.word	0x000000ff
        /*0158*/ 	.word	0x00000018
        /*015c*/ 	.short	0x0100
        /*015e*/ 	.byte	0x05
	.zero		1


	//   ....[7]....
        /*0160*/ 	.word	0x00000640
        /*0164*/ 	.word	0x000000ff
        /*0168*/ 	.word	0x00000078
        /*016c*/ 	.short	0x0100
        /*016e*/ 	.byte	0x05
	.zero		1


	//   ....[8]....
        /*0170*/ 	.word	0x00000650
        /*0174*/ 	.word	0x000000ff
        /*0178*/ 	.word	0x00000020
        /*017c*/ 	.short	0x0100
        /*017e*/ 	.byte	0x05
	.zero		1


	//   ....[9]....
        /*0180*/ 	.word	0x00000660
        /*0184*/ 	.word	0x000000ff
        /*0188*/ 	.word	0x00000080
        /*018c*/ 	.short	0x0100
        /*018e*/ 	.byte	0x05
	.zero		1


	//   ....[10]....
        /*0190*/ 	.word	0x00000670
        /*0194*/ 	.word	0x000000ff
        /*0198*/ 	.word	0x00000028
        /*019c*/ 	.short	0x0100
        /*019e*/ 	.byte	0x05
	.zero		1


	//   ....[11]....
        /*01a0*/ 	.word	0x00000680
        /*01a4*/ 	.word	0x000000ff
        /*01a8*/ 	.word	0x00000088
        /*01ac*/ 	.short	0x0100
        /*01ae*/ 	.byte	0x05
	.zero		1


	//   ....[12]....
        /*01b0*/ 	.word	0x00000690
        /*01b4*/ 	.word	0x000000ff
        /*01b8*/ 	.word	0x00000030
        /*01bc*/ 	.short	0x0100
        /*01be*/ 	.byte	0x05
	.zero		1


	//   ....[13]....
        /*01c0*/ 	.word	0x000006a0
        /*01c4*/ 	.word	0x000000ff
        /*01c8*/ 	.word	0x00000090
        /*01cc*/ 	.short	0x0100
        /*01ce*/ 	.byte	0x05
	.zero		1


	//   ....[14]....
        /*01d0*/ 	.word	0x000006b0
        /*01d4*/ 	.word	0x000000ff
        /*01d8*/ 	.word	0x00000038
        /*01dc*/ 	.short	0x0100
        /*01de*/ 	.byte	0x05
	.zero		1


	//   ....[15]....
        /*01e0*/ 	.word	0x000006c0
        /*01e4*/ 	.word	0x000000ff
        /*01e8*/ 	.word	0x00000098
        /*01ec*/ 	.short	0x0100
        /*01ee*/ 	.byte	0x05
	.zero		1


	//   ....[16]....
        /*01f0*/ 	.word	0x000006d0
        /*01f4*/ 	.word	0x000000ff
        /*01f8*/ 	.word	0x00000040
        /*01fc*/ 	.short	0x0100
        /*01fe*/ 	.byte	0x05
	.zero		1


	//   ....[17]....
        /*0200*/ 	.word	0x000006e0
        /*0204*/ 	.word	0x000000ff
        /*0208*/ 	.word	0x000000a0
        /*020c*/ 	.short	0x0100
        /*020e*/ 	.byte	0x05
	.zero		1


	//   ....[18]....
        /*0210*/ 	.word	0x000006f0
        /*0214*/ 	.word	0x000000ff
        /*0218*/ 	.word	0x00000048
        /*021c*/ 	.short	0x0100
        /*021e*/ 	.byte	0x05
	.zero		1


	//   ....[19]....
        /*0220*/ 	.word	0x00000700
        /*0224*/ 	.word	0x000000ff
        /*0228*/ 	.word	0x000000a8
        /*022c*/ 	.short	0x0100
        /*022e*/ 	.byte	0x05
	.zero		1


	//   ....[20]....
        /*0230*/ 	.word	0x00000710
        /*0234*/ 	.word	0x000000ff
        /*0238*/ 	.word	0x00000050
        /*023c*/ 	.short	0x0100
        /*023e*/ 	.byte	0x05
	.zero		1


	//   ....[21]....
        /*0240*/ 	.word	0x00000720
        /*0244*/ 	.word	0x000000ff
        /*0248*/ 	.word	0x000000b0
        /*024c*/ 	.short	0x0100
        /*024e*/ 	.byte	0x05
	.zero		1


	//   ....[22]....
        /*0250*/ 	.word	0x00000730
        /*0254*/ 	.word	0x000000ff
        /*0258*/ 	.word	0x00000058
        /*025c*/ 	.short	0x0100
        /*025e*/ 	.byte	0x05
	.zero		1


	//   ....[23]....
        /*0260*/ 	.word	0x00000740
        /*0264*/ 	.word	0x000000ff
        /*0268*/ 	.word	0x000000b8
        /*026c*/ 	.short	0x0100
        /*026e*/ 	.byte	0x05
	.zero		1


	//   ....[24]....
        /*0270*/ 	.word	0x00000880
        /*0274*/ 	.word	0x000000ff
        /*0278*/ 	.word	0x000000c0
        /*027c*/ 	.short	0x0100
        /*027e*/ 	.byte	0x07
	.zero		1


	//   ....[25]....
        /*0280*/ 	.word	0x00000890
        /*0284*/ 	.word	0x000000ff
        /*0288*/ 	.word	0x000000d8
        /*028c*/ 	.short	0x0100
        /*028e*/ 	.byte	0x07
	.zero		1


	//   ....[26]....
        /*0290*/ 	.word	0x000008a0
        /*0294*/ 	.word	0x000000ff
        /*0298*/ 	.word	0x000000c8
        /*029c*/ 	.short	0x0100
        /*029e*/ 	.byte	0x07
	.zero		1


	//   ....[27]....
        /*02a0*/ 	.word	0x000008b0
        /*02a4*/ 	.word	0x000000ff
        /*02a8*/ 	.word	0x000000e0
        /*02ac*/ 	.short	0x0100
        /*02ae*/ 	.byte	0x07
	.zero		1


	//   ....[28]....
        /*02b0*/ 	.word	0x000008c0
        /*02b4*/ 	.word	0x000000ff
        /*02b8*/ 	.word	0x000000d0
        /*02bc*/ 	.short	0x0100
        /*02be*/ 	.byte	0x07
	.zero		1


	//   ....[29]....
        /*02c0*/ 	.word	0x000008d0
        /*02c4*/ 	.word	0x000000ff
        /*02c8*/ 	.word	0x000000e8
        /*02cc*/ 	.short	0x0100
        /*02ce*/ 	.byte	0x07
	.zero		1


	//   ....[30]....
        /*02d0*/ 	.word	0x000009c0
        /*02d4*/ 	.word	0x000000ff
        /*02d8*/ 	.word	0x000000f0
        /*02dc*/ 	.short	0x0100
        /*02de*/ 	.byte	0x05
	.zero		1


	//   ....[31]....
        /*02e0*/ 	.word	0x000009d0
        /*02e4*/ 	.word	0x000000ff
        /*02e8*/ 	.word	0x000000f8
        /*02ec*/ 	.short	0x0100
        /*02ee*/ 	.byte	0x05
	.zero		1


	//   ....[32]....
        /*02f0*/ 	.word	0x00000b10
        /*02f4*/ 	.word	0x000000ff
        /*02f8*/ 	.word	0x00000100
        /*02fc*/ 	.short	0x0100
        /*02fe*/ 	.byte	0x05
	.zero		1


	//   ....[33]....
        /*0300*/ 	.word	0x00000b20
        /*0304*/ 	.word	0x000000ff
        /*0308*/ 	.word	0x00000110
        /*030c*/ 	.short	0x0100
        /*030e*/ 	.byte	0x05
	.zero		1


	//   ....[34]....
        /*0310*/ 	.word	0x00000b30
        /*0314*/ 	.word	0x000000ff
        /*0318*/ 	.word	0x00000108
        /*031c*/ 	.short	0x0100
        /*031e*/ 	.byte	0x05
	.zero		1


	//   ....[35]....
        /*0320*/ 	.word	0x00000b40
        /*0324*/ 	.word	0x000000ff
        /*0328*/ 	.word	0x00000118
        /*032c*/ 	.short	0x0100
        /*032e*/ 	.byte	0x05
	.zero		1


	//   ....[36]....
        /*0330*/ 	.word	0x00000c70
        /*0334*/ 	.word	0x000000ff
        /*0338*/ 	.word	0x00000120
        /*033c*/ 	.short	0x0100
        /*033e*/ 	.byte	0x07
	.zero		1


	//   ....[37]....
        /*0340*/ 	.word	0x00000c80
        /*0344*/ 	.word	0x000000ff
        /*0348*/ 	.word	0x00000140
        /*034c*/ 	.short	0x0100
        /*034e*/ 	.byte	0x07
	.zero		1


	//   ....[38]....
        /*0350*/ 	.word	0x00000c90
        /*0354*/ 	.word	0x000000ff
        /*0358*/ 	.word	0x00000128
        /*035c*/ 	.short	0x0100
        /*035e*/ 	.byte	0x07
	.zero		1


	//   ....[39]....
        /*0360*/ 	.word	0x00000ca0
        /*0364*/ 	.word	0x000000ff
        /*0368*/ 	.word	0x00000148
        /*036c*/ 	.short	0x0100
        /*036e*/ 	.byte	0x07
	.zero		1


	//   ....[40]....
        /*0370*/ 	.word	0x00000cb0
        /*0374*/ 	.word	0x000000ff
        /*0378*/ 	.word	0x00000130
        /*037c*/ 	.short	0x0100
        /*037e*/ 	.byte	0x07
	.zero		1


	//   ....[41]....
        /*0380*/ 	.word	0x00000cc0
        /*0384*/ 	.word	0x000000ff
        /*0388*/ 	.word	0x00000150
        /*038c*/ 	.short	0x0100
        /*038e*/ 	.byte	0x07
	.zero		1


	//   ....[42]....
        /*0390*/ 	.word	0x00000cd0
        /*0394*/ 	.word	0x000000ff
        /*0398*/ 	.word	0x00000138
        /*039c*/ 	.short	0x0100
        /*039e*/ 	.byte	0x07
	.zero		1


	//   ....[43]....
        /*03a0*/ 	.word	0x00000ce0
        /*03a4*/ 	.word	0x000000ff
        /*03a8*/ 	.word	0x00000158
        /*03ac*/ 	.short	0x0100
        /*03ae*/ 	.byte	0x07
	.zero		1


	//   ....[44]....
        /*03b0*/ 	.word	0x00000dd0
        /*03b4*/ 	.word	0x000000ff
        /*03b8*/ 	.word	0x00000160
        /*03bc*/ 	.short	0x0100
        /*03be*/ 	.byte	0x05
	.zero		1


	//   ....[45]....
        /*03c0*/ 	.word	0x00000de0
        /*03c4*/ 	.word	0x000000ff
        /*03c8*/ 	.word	0x00000170
        /*03cc*/ 	.short	0x0100
        /*03ce*/ 	.byte	0x05
	.zero		1


	//   ....[46]....
        /*03d0*/ 	.word	0x00000df0
        /*03d4*/ 	.word	0x000000ff
        /*03d8*/ 	.word	0x00000168
        /*03dc*/ 	.short	0x0100
        /*03de*/ 	.byte	0x05
	.zero		1


	//   ....[47]....
        /*03e0*/ 	.word	0x00000e00
        /*03e4*/ 	.word	0x000000ff
        /*03e8*/ 	.word	0x00000178
        /*03ec*/ 	.short	0x0100
        /*03ee*/ 	.byte	0x05
	.zero		1


	//   ....[48]....
        /*03f0*/ 	.word	0x000016e0
        /*03f4*/ 	.word	0x00000003
        /*03f8*/ 	.word	0x00000170
        /*03fc*/ 	.short	0x010a
        /*03fe*/ 	.byte	0xff
	.zero		1


	//   ....[49]....
        /*0400*/ 	.word	0x00001710
        /*0404*/ 	.word	0x00000003
        /*0408*/ 	.word	0x00000160
        /*040c*/ 	.short	0x0101
        /*040e*/ 	.byte	0xff
	.zero		1


	//   ....[50]....
        /*0410*/ 	.word	0x000017e0
        /*0414*/ 	.word	0x000000ff
        /*0418*/ 	.word	0x00000060
        /*041c*/ 	.short	0x010a
        /*041e*/ 	.byte	0x08
	.zero		1


	//   ....[51]....
        /*0420*/ 	.word	0x00001880
        /*0424*/ 	.word	0x000000ff
        /*0428*/ 	.word	0x00000060
        /*042c*/ 	.short	0x010a
        /*042e*/ 	.byte	0x21
	.zero		1


	//   ....[52]....
        /*0430*/ 	.word	0x000019e0
        /*0434*/ 	.word	0x000000ff
        /*0438*/ 	.word	0x00000060
        /*043c*/ 	.short	0x010a
        /*043e*/ 	.byte	0x08
	.zero		1


	//   ....[53]....
        /*0440*/ 	.word	0x00001ad0
        /*0444*/ 	.word	0x000000ff
        /*0448*/ 	.word	0x000000f8
        /*044c*/ 	.short	0x0101
        /*044e*/ 	.byte	0x04
	.zero		1


	//   ....[54]....
        /*0450*/ 	.word	0x00001af0
        /*0454*/ 	.word	0x000000ff
        /*0458*/ 	.word	0x00000060
        /*045c*/ 	.short	0x010a
        /*045e*/ 	.byte	0x08
	.zero		1


	//   ....[55]....
        /*0460*/ 	.word	0x00001b70
        /*0464*/ 	.word	0x000000ff
        /*0468*/ 	.word	0x00000060
        /*046c*/ 	.short	0x010a
        /*046e*/ 	.byte	0x11
	.zero		1


	//   ....[56]....
        /*0470*/ 	.word	0x00001cd0
        /*0474*/ 	.word	0x000000ff
        /*0478*/ 	.word	0x00000060
        /*047c*/ 	.short	0x010a
        /*047e*/ 	.byte	0x08
	.zero		1


	//   ....[57]....
        /*0480*/ 	.word	0x00001df0
        /*0484*/ 	.word	0x00000002
        /*0488*/ 	.word	0x00000100
        /*048c*/ 	.short	0x010a
        /*048e*/ 	.byte	0xff
	.zero		1


	//   ....[58]....
        /*0490*/ 	.word	0x00001eb0
        /*0494*/ 	.word	0x00000002
        /*0498*/ 	.word	0x00000000
        /*049c*/ 	.short	0x0101
        /*049e*/ 	.byte	0xff
	.zero		1


	//   ....[59]....
        /*04a0*/ 	.word	0x00002410
        /*04a4*/ 	.word	0x000000ff
        /*04a8*/ 	.word	0x00000000
        /*04ac*/ 	.short	0x010a
        /*04ae*/ 	.byte	0x05
	.zero		1


	//   ....[60]....
        /*04b0*/ 	.word	0x000024a0
        /*04b4*/ 	.word	0x000000ff
        /*04b8*/ 	.word	0x00000000
        /*04bc*/ 	.short	0x010a
        /*04be*/ 	.byte	0x05
	.zero		1


	//   ....[61]....
        /*04c0*/ 	.word	0x00002530
        /*04c4*/ 	.word	0x000000ff
        /*04c8*/ 	.word	0x00000000
        /*04cc*/ 	.short	0x010a
        /*04ce*/ 	.byte	0x05
	.zero		1


	//   ....[62]....
        /*04d0*/ 	.word	0x000025c0
        /*04d4*/ 	.word	0x000000ff
        /*04d8*/ 	.word	0x00000000
        /*04dc*/ 	.short	0x010a
        /*04de*/ 	.byte	0x05
	.zero		1


	//   ....[63]....
        /*04e0*/ 	.word	0x00002650
        /*04e4*/ 	.word	0x000000ff
        /*04e8*/ 	.word	0x00000000
        /*04ec*/ 	.short	0x010a
        /*04ee*/ 	.byte	0x05
	.zero		1


	//   ....[64]....
        /*04f0*/ 	.word	0x000026e0
        /*04f4*/ 	.word	0x000000ff
        /*04f8*/ 	.word	0x00000000
        /*04fc*/ 	.short	0x010a
        /*04fe*/ 	.byte	0x05
	.zero		1


	//   ....[65]....
        /*0500*/ 	.word	0x00002770
        /*0504*/ 	.word	0x000000ff
        /*0508*/ 	.word	0x00000000
        /*050c*/ 	.short	0x010a
        /*050e*/ 	.byte	0x05
	.zero		1


	//   ....[66]....
        /*0510*/ 	.word	0x00002800
        /*0514*/ 	.word	0x000000ff
        /*0518*/ 	.word	0x00000000
        /*051c*/ 	.short	0x010a
        /*051e*/ 	.byte	0x05
	.zero		1


	//   ....[67]....
        /*0520*/ 	.word	0x00002890
        /*0524*/ 	.word	0x000000ff
        /*0528*/ 	.word	0x00000000
        /*052c*/ 	.short	0x010a
        /*052e*/ 	.byte	0x05
	.zero		1


	//   ....[68]....
        /*0530*/ 	.word	0x00002920
        /*0534*/ 	.word	0x000000ff
        /*0538*/ 	.word	0x00000000
        /*053c*/ 	.short	0x010a
        /*053e*/ 	.byte	0x05
	.zero		1


	//   ....[69]....
        /*0540*/ 	.word	0x000029b0
        /*0544*/ 	.word	0x000000ff
        /*0548*/ 	.word	0x00000000
        /*054c*/ 	.short	0x010a
        /*054e*/ 	.byte	0x05
	.zero		1


	//   ....[70]....
        /*0550*/ 	.word	0x00002a50
        /*0554*/ 	.word	0x00000000
        /*0558*/ 	.word	0x00000000
        /*055c*/ 	.short	0x010a
        /*055e*/ 	.byte	0xff
	.zero		1


	//   ....[71]....
        /*0560*/ 	.word	0x00002b70
        /*0564*/ 	.word	0x00000000
        /*0568*/ 	.word	0x00000160
        /*056c*/ 	.short	0x010a
        /*056e*/ 	.byte	0xff
	.zero		1


	//   ....[72]....
        /*0570*/ 	.word	0x00002bd0
        /*0574*/ 	.word	0x00000004
        /*0578*/ 	.word	0x00000000
        /*057c*/ 	.short	0x0101
        /*057e*/ 	.byte	0xff
	.zero		1


	//   ....[73]....
        /*0580*/ 	.word	0x00002bf0
        /*0584*/ 	.word	0x000000ff
        /*0588*/ 	.word	0x00000110
        /*058c*/ 	.short	0x010a
        /*058e*/ 	.byte	0x05
	.zero		1


	//   ....[74]....
        /*0590*/ 	.word	0x00002d10
        /*0594*/ 	.word	0x00000000
        /*0598*/ 	.word	0x00000100
        /*059c*/ 	.short	0x010a
        /*059e*/ 	.byte	0xff
	.zero		1


	//   ....[75]....
        /*05a0*/ 	.word	0x00002e20
        /*05a4*/ 	.word	0x00000000
        /*05a8*/ 	.word	0x00000000
        /*05ac*/ 	.short	0x0101
        /*05ae*/ 	.byte	0xff
	.zero		1


	//   ....[76]....
        /*05b0*/ 	.word	0x00002eb0
        /*05b4*/ 	.word	0x000000ff
        /*05b8*/ 	.word	0x00000110
        /*05bc*/ 	.short	0x0106
        /*05be*/ 	.byte	0x05
	.zero		1


	//   ....[77]....
        /*05c0*/ 	.word	0x00002ed0
        /*05c4*/ 	.word	0x000000ff
        /*05c8*/ 	.word	0x00000110
        /*05cc*/ 	.short	0x010a
        /*05ce*/ 	.byte	0x05
	.zero		1


	//   ....[78]....
        /*05d0*/ 	.word	0x00002f60
        /*05d4*/ 	.word	0x000000ff
        /*05d8*/ 	.word	0x00000110
        /*05dc*/ 	.short	0x0106
        /*05de*/ 	.byte	0x04
	.zero		1


	//   ....[79]....
        /*05e0*/ 	.word	0x00002fa0
        /*05e4*/ 	.word	0x00000000
        /*05e8*/ 	.word	0x00000110
        /*05ec*/ 	.short	0x010a
        /*05ee*/ 	.byte	0xff
	.zero		1


	//   ....[80]....
        /*05f0*/ 	.word	0x000034e0
        /*05f4*/ 	.word	0x00000000
        /*05f8*/ 	.word	0x00000100
        /*05fc*/ 	.short	0x010a
        /*05fe*/ 	.byte	0xff
	.zero		1


	//   ....[81]....
        /*0600*/ 	.word	0x000035e0
        /*0604*/ 	.word	0x00000003
        /*0608*/ 	.word	0x00000000
        /*060c*/ 	.short	0x0101
        /*060e*/ 	.byte	0xff
	.zero		1


	//   ....[82]....
        /*0610*/ 	.word	0x000035f0
        /*0614*/ 	.word	0x000000ff
        /*0618*/ 	.word	0x00000000
        /*061c*/ 	.short	0x010a
        /*061e*/ 	.byte	0x06
	.zero		1


	//   ....[83]....
        /*0620*/ 	.word	0x00003670
        /*0624*/ 	.word	0x000000ff
        /*0628*/ 	.word	0x00000140
        /*062c*/ 	.short	0x010a
        /*062e*/ 	.byte	0x07
	.zero		1


	//   ....[84]....
        /*0630*/ 	.word	0x00003750
        /*0634*/ 	.word	0x000000ff
        /*0638*/ 	.word	0x00000000
        /*063c*/ 	.short	0x010a
        /*063e*/ 	.byte	0x06
	.zero		1


	//   ....[85]....
        /*0640*/ 	.word	0x00003880
        /*0644*/ 	.word	0x000000ff
        /*0648*/ 	.word	0x00000000
        /*064c*/ 	.short	0x010a
        /*064e*/ 	.byte	0x1a
	.zero		1


	//   ....[86]....
        /*0650*/ 	.word	0x00003b20
        /*0654*/ 	.word	0x000000ff
        /*0658*/ 	.word	0x00000000
        /*065c*/ 	.short	0x010a
        /*065e*/ 	.byte	0x06
	.zero		1


	//   ....[87]....
        /*0660*/ 	.word	0x00003bb0
        /*0664*/ 	.word	0x000000ff
        /*0668*/ 	.word	0x00000000
        /*066c*/ 	.short	0x010a
        /*066e*/ 	.byte	0x06
	.zero		1


	//   ....[88]....
        /*0670*/ 	.word	0x00003c40
        /*0674*/ 	.word	0x000000ff
        /*0678*/ 	.word	0x00000000
        /*067c*/ 	.short	0x010a
        /*067e*/ 	.byte	0x06
	.zero		1


	//   ....[89]....
        /*0680*/ 	.word	0x00003cd0
        /*0684*/ 	.word	0x000000ff
        /*0688*/ 	.word	0x00000000
        /*068c*/ 	.short	0x010a
        /*068e*/ 	.byte	0x07
	.zero		1


	//   ....[90]....
        /*0690*/ 	.word	0x00004110
        /*0694*/ 	.word	0x00000000
        /*0698*/ 	.word	0x00000100
        /*069c*/ 	.short	0x010a
        /*069e*/ 	.byte	0xff
	.zero		1


	//   ....[91]....
        /*06a0*/ 	.word	0x000041d0
        /*06a4*/ 	.word	0x00000000
        /*06a8*/ 	.word	0x00000000
        /*06ac*/ 	.short	0x0101
        /*06ae*/ 	.byte	0xff
	.zero		1


	//   ....[92]....
        /*06b0*/ 	.word	0x000044f0
        /*06b4*/ 	.word	0x000000ff
        /*06b8*/ 	.word	0x000000f8
        /*06bc*/ 	.short	0x010a
        /*06be*/ 	.byte	0x07
	.zero		1


	//   ....[93]....
        /*06c0*/ 	.word	0x00004710
        /*06c4*/ 	.word	0x000000ff
        /*06c8*/ 	.word	0x000000d8
        /*06cc*/ 	.short	0x010a
        /*06ce*/ 	.byte	0x0f
	.zero		1


	//   ....[94]....
        /*06d0*/ 	.word	0x00004920
        /*06d4*/ 	.word	0x000000ff
        /*06d8*/ 	.word	0x000000c0
        /*06dc*/ 	.short	0x010b
        /*06de*/ 	.byte	0x0f
	.zero		1


	//   ....[95]....
        /*06e0*/ 	.word	0x000049a0
        /*06e4*/ 	.word	0x000000ff
        /*06e8*/ 	.word	0x00000000
        /*06ec*/ 	.short	0x0101
        /*06ee*/ 	.byte	0x10
	.zero		1


	//   ....[96]....
        /*06f0*/ 	.word	0x000049d0
        /*06f4*/ 	.word	0x000000ff
        /*06f8*/ 	.word	0x000000d8
        /*06fc*/ 	.short	0x010a
        /*06fe*/ 	.byte	0x0d
	.zero		1


	//   ....[97]....
        /*0700*/ 	.word	0x00004be0
        /*0704*/ 	.word	0x000000ff
        /*0708*/ 	.word	0x000000c0
        /*070c*/ 	.short	0x010b
        /*070e*/ 	.byte	0x0d
	.zero		1


	//   ....[98]....
        /*0710*/ 	.word	0x00004c50
        /*0714*/ 	.word	0x000000ff
        /*0718*/ 	.word	0x00000000
        /*071c*/ 	.short	0x0101
        /*071e*/ 	.byte	0x0f
	.zero		1


	//   ....[99]....
        /*0720*/ 	.word	0x00004ca0
        /*0724*/ 	.word	0x000000ff
        /*0728*/ 	.word	0x00000000
        /*072c*/ 	.short	0x010a
        /*072e*/ 	.byte	0x04
	.zero		1


	//   ....[100]....
        /*0730*/ 	.word	0x00004d30
        /*0734*/ 	.word	0x000000ff
        /*0738*/ 	.word	0x00000000
        /*073c*/ 	.short	0x010a
        /*073e*/ 	.byte	0x04
	.zero		1


	//   ....[101]....
        /*0740*/ 	.word	0x00004dd0
        /*0744*/ 	.word	0x00000000
        /*0748*/ 	.word	0x00000000
        /*074c*/ 	.short	0x010a
        /*074e*/ 	.byte	0xff
	.zero		1


	//   ....[102]....
        /*0750*/ 	.word	0x00005150
        /*0754*/ 	.word	0x00000000
        /*0758*/ 	.word	0x00000100
        /*075c*/ 	.short	0x010a
        /*075e*/ 	.byte	0xff
	.zero		1


	//   ....[103]....
        /*0760*/ 	.word	0x00005260
        /*0764*/ 	.word	0x00000000
        /*0768*/ 	.word	0x00000000
        /*076c*/ 	.short	0x0101
        /*076e*/ 	.byte	0xff
	.zero		1


	//   ....[104]....
        /*0770*/ 	.word	0x00005ce0
        /*0774*/ 	.word	0x00000000
        /*0778*/ 	.word	0x000000c0
        /*077c*/ 	.short	0x010a
        /*077e*/ 	.byte	0xff
	.zero		1


	//   ....[105]....
        /*0780*/ 	.word	0x00005d50
        /*0784*/ 	.word	0x00000054
        /*0788*/ 	.word	0x00000120
        /*078c*/ 	.short	0x010a
        /*078e*/ 	.byte	0xff
	.zero		1


	//   ....[106]....
        /*0790*/ 	.word	0x00005de0
        /*0794*/ 	.word	0x00000000
        /*0798*/ 	.word	0x000000c0
        /*079c*/ 	.short	0x010a
        /*079e*/ 	.byte	0xff
	.zero		1


	//   ....[107]....
        /*07a0*/ 	.word	0x00006010
        /*07a4*/ 	.word	0x00000054
        /*07a8*/ 	.word	0x00000120
        /*07ac*/ 	.short	0x010a
        /*07ae*/ 	.byte	0xff
	.zero		1


	//   ....[108]....
        /*07b0*/ 	.word	0x000068a0
        /*07b4*/ 	.word	0x00000000
        /*07b8*/ 	.word	0x00000000
        /*07bc*/ 	.short	0x0101
        /*07be*/ 	.byte	0xff
	.zero		1


	//   ....[109]....
        /*07c0*/ 	.word	0x000068b0
        /*07c4*/ 	.word	0x00000002
        /*07c8*/ 	.word	0x000000c0
        /*07cc*/ 	.short	0x010a
        /*07ce*/ 	.byte	0xff
	.zero		1


	//   ....[110]....
        /*07d0*/ 	.word	0x00006980
        /*07d4*/ 	.word	0x00000002
        /*07d8*/ 	.word	0x000000c0
        /*07dc*/ 	.short	0x010a
        /*07de*/ 	.byte	0xff
	.zero		1


	//   ....[111]....
        /*07e0*/ 	.word	0x00006d10
        /*07e4*/ 	.word	0x000000ff
        /*07e8*/ 	.word	0x00000000
        /*07ec*/ 	.short	0x0101
        /*07ee*/ 	.byte	0x05
	.zero		1


	//   ....[112]....
        /*07f0*/ 	.word	0x00007360
        /*07f4*/ 	.word	0x00000002
        /*07f8*/ 	.word	0x00000000
        /*07fc*/ 	.short	0x0101
        /*07fe*/ 	.byte	0xff
	.zero		1


	//   ....[113]....
        /*0800*/ 	.word	0x000075d0
        /*0804*/ 	.word	0x000000ff
        /*0808*/ 	.word	0x00000000
        /*080c*/ 	.short	0x0101
        /*080e*/ 	.byte	0x04
	.zero		1


	//   ....[114]....
        /*0810*/ 	.word	0x000075f0
        /*0814*/ 	.word	0x00000003
        /*0818*/ 	.word	0x00000170
        /*081c*/ 	.short	0x010a
        /*081e*/ 	.byte	0xff
	.zero		1


	//   ....[115]....
        /*0820*/ 	.word	0x00007650
        /*0824*/ 	.word	0x00000002
        /*0828*/ 	.word	0x00000060
        /*082c*/ 	.short	0x010a
        /*082e*/ 	.byte	0xff
	.zero		1


	//   ....[116]....
        /*0830*/ 	.word	0x000076b0
        /*0834*/ 	.word	0x00000002
        /*0838*/ 	.word	0x00000060
        /*083c*/ 	.short	0x010a
        /*083e*/ 	.byte	0xff
	.zero		1


	//   ....[117]....
        /*0840*/ 	.word	0x00007700
        /*0844*/ 	.word	0x00000002
        /*0848*/ 	.word	0x00000100
        /*084c*/ 	.short	0x010a
        /*084e*/ 	.byte	0xff
	.zero		1


	//   ....[118]....
        /*0850*/ 	.word	0x00007760
        /*0854*/ 	.word	0x00000000
        /*0858*/ 	.word	0x00000000
        /*085c*/ 	.short	0x010a
        /*085e*/ 	.byte	0xff
	.zero		1


	//   ....[119]....
        /*0860*/ 	.word	0x000077c0
        /*0864*/ 	.word	0x00000000
        /*0868*/ 	.word	0x00000000
        /*086c*/ 	.short	0x010a
        /*086e*/ 	.byte	0xff
	.zero		1


	//   ....[120]....
        /*0870*/ 	.word	0x00007820
        /*0874*/ 	.word	0x00000000
        /*0878*/ 	.word	0x00000000
        /*087c*/ 	.short	0x010a
        /*087e*/ 	.byte	0xff
	.zero		1


	//   ....[121]....
        /*0880*/ 	.word	0x00007880
        /*0884*/ 	.word	0x00000000
        /*0888*/ 	.word	0x00000000
        /*088c*/ 	.short	0x010a
        /*088e*/ 	.byte	0xff
	.zero		1


	//   ....[122]....
        /*0890*/ 	.word	0x000078e0
        /*0894*/ 	.word	0x00000000
        /*0898*/ 	.word	0x00000000
        /*089c*/ 	.short	0x010a
        /*089e*/ 	.byte	0xff
	.zero		1


	//   ....[123]....
        /*08a0*/ 	.word	0x00007940
        /*08a4*/ 	.word	0x00000000
        /*08a8*/ 	.word	0x00000000
        /*08ac*/ 	.short	0x010a
        /*08ae*/ 	.byte	0xff
	.zero		1


	//   ....[124]....
        /*08b0*/ 	.word	0x000079a0
        /*08b4*/ 	.word	0x00000000
        /*08b8*/ 	.word	0x00000000
        /*08bc*/ 	.short	0x010a
        /*08be*/ 	.byte	0xff
	.zero		1


	//   ....[125]....
        /*08c0*/ 	.word	0x00007a00
        /*08c4*/ 	.word	0x00000000
        /*08c8*/ 	.word	0x00000000
        /*08cc*/ 	.short	0x010a
        /*08ce*/ 	.byte	0xff
	.zero		1


	//   ....[126]....
        /*08d0*/ 	.word	0x00007a60
        /*08d4*/ 	.word	0x00000000
        /*08d8*/ 	.word	0x00000000
        /*08dc*/ 	.short	0x010a
        /*08de*/ 	.byte	0xff
	.zero		1


	//   ....[127]....
        /*08e0*/ 	.word	0x00007ac0
        /*08e4*/ 	.word	0x00000000
        /*08e8*/ 	.word	0x00000000
        /*08ec*/ 	.short	0x010a
        /*08ee*/ 	.byte	0xff
	.zero		1


	//   ....[128]....
        /*08f0*/ 	.word	0x00007b20
        /*08f4*/ 	.word	0x00000000
        /*08f8*/ 	.word	0x00000000
        /*08fc*/ 	.short	0x010a
        /*08fe*/ 	.byte	0xff
	.zero		1


	//   ....[129]....
        /*0900*/ 	.word	0x00007b70
        /*0904*/ 	.word	0x00000000
        /*0908*/ 	.word	0x00000160
        /*090c*/ 	.short	0x010a
        /*090e*/ 	.byte	0xff
	.zero		1


	//   ....[130]....
        /*0910*/ 	.word	0x00007bd0
        /*0914*/ 	.word	0x00000000
        /*0918*/ 	.word	0x00000110
        /*091c*/ 	.short	0x010a
        /*091e*/ 	.byte	0xff
	.zero		1


	//   ....[131]....
        /*0920*/ 	.word	0x00007c20
        /*0924*/ 	.word	0x00000000
        /*0928*/ 	.word	0x00000100
        /*092c*/ 	.short	0x010a
        /*092e*/ 	.byte	0xff
	.zero		1


	//   ....[132]....
        /*0930*/ 	.word	0x00007c80
        /*0934*/ 	.word	0x00000000
        /*0938*/ 	.word	0x00000110
        /*093c*/ 	.short	0x010a
        /*093e*/ 	.byte	0xff
	.zero		1


	//   ....[133]....
        /*0940*/ 	.word	0x00007cd0
        /*0944*/ 	.word	0x00000000
        /*0948*/ 	.word	0x00000100
        /*094c*/ 	.short	0x010a
        /*094e*/ 	.byte	0xff
	.zero		1


	//   ....[134]....
        /*0950*/ 	.word	0x00007d30
        /*0954*/ 	.word	0x00000003
        /*0958*/ 	.word	0x00000140
        /*095c*/ 	.short	0x010a
        /*095e*/ 	.byte	0xff
	.zero		1


	//   ....[135]....
        /*0960*/ 	.word	0x00007d90
        /*0964*/ 	.word	0x00000000
        /*0968*/ 	.word	0x00000000
        /*096c*/ 	.short	0x010a
        /*096e*/ 	.byte	0xff
	.zero		1


	//   ....[136]....
        /*0970*/ 	.word	0x00007df0
        /*0974*/ 	.word	0x00000000
        /*0978*/ 	.word	0x00000000
        /*097c*/ 	.short	0x010a
        /*097e*/ 	.byte	0xff
	.zero		1


	//   ....[137]....
        /*0980*/ 	.word	0x00007e50
        /*0984*/ 	.word	0x00000000
        /*0988*/ 	.word	0x00000000
        /*098c*/ 	.short	0x010a
        /*098e*/ 	.byte	0xff
	.zero		1


	//   ....[138]....
        /*0990*/ 	.word	0x00007eb0
        /*0994*/ 	.word	0x00000000
        /*0998*/ 	.word	0x00000000
        /*099c*/ 	.short	0x010a
        /*099e*/ 	.byte	0xff
	.zero		1


	//   ....[139]....
        /*09a0*/ 	.word	0x00007f10
        /*09a4*/ 	.word	0x00000000
        /*09a8*/ 	.word	0x00000000
        /*09ac*/ 	.short	0x010a
        /*09ae*/ 	.byte	0xff
	.zero		1


	//   ....[140]....
        /*09b0*/ 	.word	0x00007f60
        /*09b4*/ 	.word	0x00000000
        /*09b8*/ 	.word	0x00000100
        /*09bc*/ 	.short	0x010a
        /*09be*/ 	.byte	0xff
	.zero		1


	//   ....[141]....
        /*09c0*/ 	.word	0x00007fc0
        /*09c4*/ 	.word	0x00000000
        /*09c8*/ 	.word	0x000000f8
        /*09cc*/ 	.short	0x010a
        /*09ce*/ 	.byte	0xff
	.zero		1


	//   ....[142]....
        /*09d0*/ 	.word	0x00008020
        /*09d4*/ 	.word	0x00000000
        /*09d8*/ 	.word	0x000000d8
        /*09dc*/ 	.short	0x010a
        /*09de*/ 	.byte	0xff
	.zero		1


	//   ....[143]....
        /*09e0*/ 	.word	0x00008080
        /*09e4*/ 	.word	0x00000003
        /*09e8*/ 	.word	0x000000d8
        /*09ec*/ 	.short	0x010a
        /*09ee*/ 	.byte	0xff
	.zero		1


	//   ....[144]....
        /*09f0*/ 	.word	0x000080e0
        /*09f4*/ 	.word	0x00000000
        /*09f8*/ 	.word	0x00000000
        /*09fc*/ 	.short	0x010a
        /*09fe*/ 	.byte	0xff
	.zero		1


	//   ....[145]....
        /*0a00*/ 	.word	0x00008140
        /*0a04*/ 	.word	0x00000000
        /*0a08*/ 	.word	0x00000000
        /*0a0c*/ 	.short	0x010a
        /*0a0e*/ 	.byte	0xff
	.zero		1


	//   ....[146]....
        /*0a10*/ 	.word	0x00008190
        /*0a14*/ 	.word	0x00000000
        /*0a18*/ 	.word	0x00000100
        /*0a1c*/ 	.short	0x010a
        /*0a1e*/ 	.byte	0xff
	.zero		1


	//   ....[147]....
        /*0a20*/ 	.word	0x000081e0
        /*0a24*/ 	.word	0x00000000
        /*0a28*/ 	.word	0x000000c0
        /*0a2c*/ 	.short	0x010a
        /*0a2e*/ 	.byte	0xff
	.zero		1


	//   ....[148]....
        /*0a30*/ 	.word	0x00008230
        /*0a34*/ 	.word	0x00000054
        /*0a38*/ 	.word	0x00000120
        /*0a3c*/ 	.short	0x010a
        /*0a3e*/ 	.byte	0xff
	.zero		1


	//   ....[149]....
        /*0a40*/ 	.word	0x00008280
        /*0a44*/ 	.word	0x00000002
        /*0a48*/ 	.word	0x000000c0
        /*0a4c*/ 	.short	0x010a
        /*0a4e*/ 	.byte	0xff
	.zero		1


	//----- nvinfo : EIATTR_NUM_MBARRIERS
	.align		4
.L_47:
        /*0a50*/ 	.byte	0x03, 0x38
        /*0a52*/ 	.short	0x0030


	//----- nvinfo : EIATTR_EXIT_INSTR_OFFSETS
	.align		4
        /*0a54*/ 	.byte	0x04, 0x1c
        /*0a56*/ 	.short	(.L_49 - .L_48)


	//   ....[0]....
.L_48:
        /*0a58*/ 	.word	0x00002a80


	//   ....[1]....
        /*0a5c*/ 	.word	0x00002f70


	//   ....[2]....
        /*0a60*/ 	.word	0x00002fd0


	//   ....[3]....
        /*0a64*/ 	.word	0x00003f30


	//   ....[4]....
        /*0a68*/ 	.word	0x00004e00


	//   ....[5]....
        /*0a6c*/ 	.word	0x00004e40


	//   ....[6]....
        /*0a70*/ 	.word	0x000074c0


	//   ....[7]....
        /*0a74*/ 	.word	0x00007540


	//   ....[8]....
        /*0a78*/ 	.word	0x00007570


	//   ....[9]....
        /*0a7c*/ 	.word	0x000075e0


	//----- nvinfo : EIATTR_MAX_THREADS
	.align		4
.L_49:
        /*0a80*/ 	.byte	0x04, 0x05
        /*0a82*/ 	.short	(.L_51 - .L_50)
.L_50:
        /*0a84*/ 	.word	0x00000100
        /*0a88*/ 	.word	0x00000001
        /*0a8c*/ 	.word	0x00000001


	//----- nvinfo : EIATTR_CRS_STACK_SIZE
	.align		4
.L_51:
        /*0a90*/ 	.byte	0x04, 0x1e
        /*0a92*/ 	.short	(.L_53 - .L_52)
.L_52:
        /*0a94*/ 	.word	0x00000000


	//----- nvinfo : EIATTR_CBANK_PARAM_SIZE
	.align		4
.L_53:
        /*0a98*/ 	.byte	0x03, 0x19
        /*0a9a*/ 	.short	0x0800


	//----- nvinfo : EIATTR_PARAM_CBANK
	.align		4
        /*0a9c*/ 	.byte	0x04, 0x0a
        /*0a9e*/ 	.short	(.L_55 - .L_54)
	.align		4
.L_54:
        /*0aa0*/ 	.word	index@(.nv.constant0._ZN7cutlass13device_kernelINS_4gemm6kernel13GemmUniversalIN4cute5tupleIJiiiiEEENS1_10collective13CollectiveMmaINS1_35MainloopSm100TmaUmmaWarpSpecializedILi12ELi2ELi4ENS5_IJNS4_1CILi1EEESB_SB_EEEEENS5_IJNSA_ILi64EEESE_NSA_ILi32EEEEEENS_10tfloat32_tENS5_IJlSB_lEEESH_SI_NS4_8TiledMMAINS4_8MMA_AtomIJNS4_17SM100_MMA_TF32_SSISH_SH_fLi64ELi64ELNS4_4UMMA5MajorE0ELSN_0ELNSM_7ScaleInE0ELSO_0EEEEEENS4_6LayoutISC_NS5_IJNSA_ILi0EEESS_SS_EEEEENS5_IJNS4_10UnderscoreESV_SV_EEEEENS4_13SM90_TMA_LOADENS4_14ComposedLayoutINS4_7SwizzleILi3ELi4ELi3EEENS4_18smem_ptr_flag_bitsILi32EEENSR_INS5_IJNSA_ILi8EEESF_EEENS5_IJSF_SB_EEEEEEEvNS4_8identityESY_S18_vS19_EENS_8epilogue10collective18CollectiveEpilogueINS1B_23Sm100TmaWarpSpecializedILi3ELi2ELi16ELb1ELb0EEEJSG_NS5_IJNSR_ISE_SB_EENSR_ISF_SB_EEEEESH_SI_SH_SI_NS1B_6fusion15FusionCallbacksIS1F_NS1J_17LinearCombinationISH_fSH_fLNS_15FloatRoundStyleE2EEESG_S1I_JEEENS4_5SM1004TMEM4LOAD26SM100_TMEM_LOAD_16dp128b8xESY_S18_NS4_17SM75_U32x4_LDSM_NENS4_14SM90_TMA_STOREES18_NS4_17SM90_U32x4_STSM_NENS4_39AutoVectorizingCopyWithAssumedAlignmentILi128EEEEEEvvEEEEvNT_6ParamsE)
        /*0aa4*/ 	.short	0x0380
        /*0aa6*/ 	.short	0x0800


	//----- nvinfo : EIATTR_SW_WAR
	.align		4
.L_55:
        /*0aa8*/ 	.byte	0x04, 0x36
        /*0aaa*/ 	.short	(.L_57 - .L_56)
.L_56:
        /*0aac*/ 	.word	0x00000008
.L_57:


//--------------------- .nv.callgraph             --------------------------
	.section	.nv.callgraph,"",@"SHT_CUDA_CALLGRAPH"
	.align	4
	.sectionentsize	8
	.align		4
        /*0000*/ 	.word	0x00000000
	.align		4
        /*0004*/ 	.word	0xffffffff
	.align		4
        /*0008*/ 	.word	index@(_ZN7cutlass13device_kernelINS_4gemm6kernel13GemmUniversalIN4cute5tupleIJiiiiEEENS1_10collective13CollectiveMmaINS1_35MainloopSm100TmaUmmaWarpSpecializedILi12ELi2ELi4ENS5_IJNS4_1CILi1EEESB_SB_EEEEENS5_IJNSA_ILi64EEESE_NSA_ILi32EEEEEENS_10tfloat32_tENS5_IJlSB_lEEESH_SI_NS4_8TiledMMAINS4_8MMA_AtomIJNS4_17SM100_MMA_TF32_SSISH_SH_fLi64ELi64ELNS4_4UMMA5MajorE0ELSN_0ELNSM_7ScaleInE0ELSO_0EEEEEENS4_6LayoutISC_NS5_IJNSA_ILi0EEESS_SS_EEEEENS5_IJNS4_10UnderscoreESV_SV_EEEEENS4_13SM90_TMA_LOADENS4_14ComposedLayoutINS4_7SwizzleILi3ELi4ELi3EEENS4_18smem_ptr_flag_bitsILi32EEENSR_INS5_IJNSA_ILi8EEESF_EEENS5_IJSF_SB_EEEEEEEvNS4_8identityESY_S18_vS19_EENS_8epilogue10collective18CollectiveEpilogueINS1B_23Sm100TmaWarpSpecializedILi3ELi2ELi16ELb1ELb0EEEJSG_NS5_IJNSR_ISE_SB_EENSR_ISF_SB_EEEEESH_SI_SH_SI_NS1B_6fusion15FusionCallbacksIS1F_NS1J_17LinearCombinationISH_fSH_fLNS_15FloatRoundStyleE2EEESG_S1I_JEEENS4_5SM1004TMEM4LOAD26SM100_TMEM_LOAD_16dp128b8xESY_S18_NS4_17SM75_U32x4_LDSM_NENS4_14SM90_TMA_STOREES18_NS4_17SM90_U32x4_STSM_NENS4_39AutoVectorizingCopyWithAssumedAlignmentILi128EEEEEEvvEEEEvNT_6ParamsE)
	.align		4
        /*000c*/ 	.word	index@(__assertfail)
	.align		4
        /*0010*/ 	.word	0x00000000
	.align		4
        /*0014*/ 	.word	0xfffffffe
	.align		4
        /*0018*/ 	.word	0x00000000
	.align		4
        /*001c*/ 	.word	0xfffffffd
	.align		4
        /*0020*/ 	.word	0x00000000
	.align		4
        /*0024*/ 	.word	0xfffffffc


//--------------------- .nv.constant4             --------------------------
	.section	.nv.constant4,"a",@progbits
	.align	8
	.align		8
.nv.constant4:
        /*0000*/ 	.dword	__assertfail
	.align		8
        /*0008*/ 	.dword	__unnamed_1
	.align		8
        /*0010*/ 	.dword	__unnamed_2
	.align		8
        /*0018*/ 	.dword	_ZN40_INTERNAL_fc20bf03_4_k_cu_559f9ca6_197314cuda3std3__45__cpo5beginE
	.align		8
        /*0020*/ 	.dword	_ZN40_INTERNAL_fc20bf03_4_k_cu_559f9ca6_197314cuda3std3__45__cpo3endE
	.align		8
        /*0028*/ 	.dword	_ZN40_INTERNAL_fc20bf03_4_k_cu_559f9ca6_197314cuda3std3__45__cpo6cbeginE
	.align		8
        /*0030*/ 	.dword	_ZN40_INTERNAL_fc20bf03_4_k_cu_559f9ca6_197314cuda3std3__45__cpo4cendE
	.align		8
        /*0038*/ 	.dword	_ZN40_INTERNAL_fc20bf03_4_k_cu_559f9ca6_197314cuda3std3__442_GLOBAL__N__fc20bf03_4_k_cu_559f9ca6_197316ignoreE
	.align		8
        /*0040*/ 	.dword	_ZN40_INTERNAL_fc20bf03_4_k_cu_559f9ca6_197314cuda3std3__419piecewise_constructE
	.align		8
        /*0048*/ 	.dword	_ZN40_INTERNAL_fc20bf03_4_k_cu_559f9ca6_197314cuda3std3__48in_placeE
	.align		8
        /*0050*/ 	.dword	_ZN40_INTERNAL_fc20bf03_4_k_cu_559f9ca6_197314cuda3std6ranges3__45__cpo4swapE
	.align		8
        /*0058*/ 	.dword	_ZN40_INTERNAL_fc20bf03_4_k_cu_559f9ca6_197314cuda3std6ranges3__45__cpo9iter_moveE
	.align		8
        /*0060*/ 	.dword	_ZN40_INTERNAL_fc20bf03_4_k_cu_559f9ca6_197314cute7productE
	.align		8
        /*0068*/ 	.dword	_ZN40_INTERNAL_fc20bf03_4_k_cu_559f9ca6_197314cute1_E
	.align		8
        /*0070*/ 	.dword	$str$25
	.align		8
        /*0078*/ 	.dword	$str$26
	.align		8
        /*0080*/ 	.dword	$str$27
	.align		8
        /*0088*/ 	.dword	$str$28


//--------------------- .text._ZN7cutlass13device_kernelINS_4gemm6kernel13GemmUniversalIN4cute5tupleIJiiiiEEENS1_10collective13CollectiveMmaINS1_35MainloopSm100TmaUmmaWarpSpecializedILi12ELi2ELi4ENS5_IJNS4_1CILi1EEESB_SB_EEEEENS5_IJNSA_ILi64EEESE_NSA_ILi32EEEEEENS_10tfloat32_tENS5_IJlSB_lEEESH_SI_NS4_8TiledMMAINS4_8MMA_AtomIJNS4_17SM100_MMA_TF32_SSISH_SH_fLi64ELi64ELNS4_4UMMA5MajorE0ELSN_0ELNSM_7ScaleInE0ELSO_0EEEEEENS4_6LayoutISC_NS5_IJNSA_ILi0EEESS_SS_EEEEENS5_IJNS4_10UnderscoreESV_SV_EEEEENS4_13SM90_TMA_LOADENS4_14ComposedLayoutINS4_7SwizzleILi3ELi4ELi3EEENS4_18smem_ptr_flag_bitsILi32EEENSR_INS5_IJNSA_ILi8EEESF_EEENS5_IJSF_SB_EEEEEEEvNS4_8identityESY_S18_vS19_EENS_8epilogue10collective18CollectiveEpilogueINS1B_23Sm100TmaWarpSpecializedILi3ELi2ELi16ELb1ELb0EEEJSG_NS5_IJNSR_ISE_SB_EENSR_ISF_SB_EEEEESH_SI_SH_SI_NS1B_6fusion15FusionCallbacksIS1F_NS1J_17LinearCombinationISH_fSH_fLNS_15FloatRoundStyleE2EEESG_S1I_JEEENS4_5SM1004TMEM4LOAD26SM100_TMEM_LOAD_16dp128b8xESY_S18_NS4_17SM75_U32x4_LDSM_NENS4_14SM90_TMA_STOREES18_NS4_17SM90_U32x4_STSM_NENS4_39AutoVectorizingCopyWithAssumedAlignmentILi128EEEEEEvvEEEEvNT_6ParamsE --------------------------
	.section	.text._ZN7cutlass13device_kernelINS_4gemm6kernel13GemmUniversalIN4cute5tupleIJiiiiEEENS1_10collective13CollectiveMmaINS1_35MainloopSm100TmaUmmaWarpSpecializedILi12ELi2ELi4ENS5_IJNS4_1CILi1EEESB_SB_EEEEENS5_IJNSA_ILi64EEESE_NSA_ILi32EEEEEENS_10tfloat32_tENS5_IJlSB_lEEESH_SI_NS4_8TiledMMAINS4_8MMA_AtomIJNS4_17SM100_MMA_TF32_SSISH_SH_fLi64ELi64ELNS4_4UMMA5MajorE0ELSN_0ELNSM_7ScaleInE0ELSO_0EEEEEENS4_6LayoutISC_NS5_IJNSA_ILi0EEESS_SS_EEEEENS5_IJNS4_10UnderscoreESV_SV_EEEEENS4_13SM90_TMA_LOADENS4_14ComposedLayoutINS4_7SwizzleILi3ELi4ELi3EEENS4_18smem_ptr_flag_bitsILi32EEENSR_INS5_IJNSA_ILi8EEESF_EEENS5_IJSF_SB_EEEEEEEvNS4_8identityESY_S18_vS19_EENS_8epilogue10collective18CollectiveEpilogueINS1B_23Sm100TmaWarpSpecializedILi3ELi2ELi16ELb1ELb0EEEJSG_NS5_IJNSR_ISE_SB_EENSR_ISF_SB_EEEEESH_SI_SH_SI_NS1B_6fusion15FusionCallbacksIS1F_NS1J_17LinearCombinationISH_fSH_fLNS_15FloatRoundStyleE2EEESG_S1I_JEEENS4_5SM1004TMEM4LOAD26SM100_TMEM_LOAD_16dp128b8xESY_S18_NS4_17SM75_U32x4_LDSM_NENS4_14SM90_TMA_STOREES18_NS4_17SM90_U32x4_STSM_NENS4_39AutoVectorizingCopyWithAssumedAlignmentILi128EEEEEEvvEEEEvNT_6ParamsE,"ax",@progbits
	.align	128
.text._ZN7cutlass13device_kernelINS_4gemm6kernel13GemmUniversalIN4cute5tupleIJiiiiEEENS1_10collective13CollectiveMmaINS1_35MainloopSm100TmaUmmaWarpSpecializedILi12ELi2ELi4ENS5_IJNS4_1CILi1EEESB_SB_EEEEENS5_IJNSA_ILi64EEESE_NSA_ILi32EEEEEENS_10tfloat32_tENS5_IJlSB_lEEESH_SI_NS4_8TiledMMAINS4_8MMA_AtomIJNS4_17SM100_MMA_TF32_SSISH_SH_fLi64ELi64ELNS4_4UMMA5MajorE0ELSN_0ELNSM_7ScaleInE0ELSO_0EEEEEENS4_6LayoutISC_NS5_IJNSA_ILi0EEESS_SS_EEEEENS5_IJNS4_10UnderscoreESV_SV_EEEEENS4_13SM90_TMA_LOADENS4_14ComposedLayoutINS4_7SwizzleILi3ELi4ELi3EEENS4_18smem_ptr_flag_bitsILi32EEENSR_INS5_IJNSA_ILi8EEESF_EEENS5_IJSF_SB_EEEEEEEvNS4_8identityESY_S18_vS19_EENS_8epilogue10collective18CollectiveEpilogueINS1B_23Sm100TmaWarpSpecializedILi3ELi2ELi16ELb1ELb0EEEJSG_NS5_IJNSR_ISE_SB_EENSR_ISF_SB_EEEEESH_SI_SH_SI_NS1B_6fusion15FusionCallbacksIS1F_NS1J_17LinearCombinationISH_fSH_fLNS_15FloatRoundStyleE2EEESG_S1I_JEEENS4_5SM1004TMEM4LOAD26SM100_TMEM_LOAD_16dp128b8xESY_S18_NS4_17SM75_U32x4_LDSM_NENS4_14SM90_TMA_STOREES18_NS4_17SM90_U32x4_STSM_NENS4_39AutoVectorizingCopyWithAssumedAlignmentILi128EEEEEEvvEEEEvNT_6ParamsE:
        .type           _ZN7cutlass13device_kernelINS_4gemm6kernel13GemmUniversalIN4cute5tupleIJiiiiEEENS1_10collective13CollectiveMmaINS1_35MainloopSm100TmaUmmaWarpSpecializedILi12ELi2ELi4ENS5_IJNS4_1CILi1EEESB_SB_EEEEENS5_IJNSA_ILi64EEESE_NSA_ILi32EEEEEENS_10tfloat32_tENS5_IJlSB_lEEESH_SI_NS4_8TiledMMAINS4_8MMA_AtomIJNS4_17SM100_MMA_TF32_SSISH_SH_fLi64ELi64ELNS4_4UMMA5MajorE0ELSN_0ELNSM_7ScaleInE0ELSO_0EEEEEENS4_6LayoutISC_NS5_IJNSA_ILi0EEESS_SS_EEEEENS5_IJNS4_10UnderscoreESV_SV_EEEEENS4_13SM90_TMA_LOADENS4_14ComposedLayoutINS4_7SwizzleILi3ELi4ELi3EEENS4_18smem_ptr_flag_bitsILi32EEENSR_INS5_IJNSA_ILi8EEESF_EEENS5_IJSF_SB_EEEEEEEvNS4_8identityESY_S18_vS19_EENS_8epilogue10collective18CollectiveEpilogueINS1B_23Sm100TmaWarpSpecializedILi3ELi2ELi16ELb1ELb0EEEJSG_NS5_IJNSR_ISE_SB_EENSR_ISF_SB_EEEEESH_SI_SH_SI_NS1B_6fusion15FusionCallbacksIS1F_NS1J_17LinearCombinationISH_fSH_fLNS_15FloatRoundStyleE2EEESG_S1I_JEEENS4_5SM1004TMEM4LOAD26SM100_TMEM_LOAD_16dp128b8xESY_S18_NS4_17SM75_U32x4_LDSM_NENS4_14SM90_TMA_STOREES18_NS4_17SM90_U32x4_STSM_NENS4_39AutoVectorizingCopyWithAssumedAlignmentILi128EEEEEEvvEEEEvNT_6ParamsE,@function
        .size           _ZN7cutlass13device_kernelINS_4gemm6kernel13GemmUniversalIN4cute5tupleIJiiiiEEENS1_10collective13CollectiveMmaINS1_35MainloopSm100TmaUmmaWarpSpecializedILi12ELi2ELi4ENS5_IJNS4_1CILi1EEESB_SB_EEEEENS5_IJNSA_ILi64EEESE_NSA_ILi32EEEEEENS_10tfloat32_tENS5_IJlSB_lEEESH_SI_NS4_8TiledMMAINS4_8MMA_AtomIJNS4_17SM100_MMA_TF32_SSISH_SH_fLi64ELi64ELNS4_4UMMA5MajorE0ELSN_0ELNSM_7ScaleInE0ELSO_0EEEEEENS4_6LayoutISC_NS5_IJNSA_ILi0EEESS_SS_EEEEENS5_IJNS4_10UnderscoreESV_SV_EEEEENS4_13SM90_TMA_LOADENS4_14ComposedLayoutINS4_7SwizzleILi3ELi4ELi3EEENS4_18smem_ptr_flag_bitsILi32EEENSR_INS5_IJNSA_ILi8EEESF_EEENS5_IJSF_SB_EEEEEEEvNS4_8identityESY_S18_vS19_EENS_8epilogue10collective18CollectiveEpilogueINS1B_23Sm100TmaWarpSpecializedILi3ELi2ELi16ELb1ELb0EEEJSG_NS5_IJNSR_ISE_SB_EENSR_ISF_SB_EEEEESH_SI_SH_SI_NS1B_6fusion15FusionCallbacksIS1F_NS1J_17LinearCombinationISH_fSH_fLNS_15FloatRoundStyleE2EEESG_S1I_JEEENS4_5SM1004TMEM4LOAD26SM100_TMEM_LOAD_16dp128b8xESY_S18_NS4_17SM75_U32x4_LDSM_NENS4_14SM90_TMA_STOREES18_NS4_17SM90_U32x4_STSM_NENS4_39AutoVectorizingCopyWithAssumedAlignmentILi128EEEEEEvvEEEEvNT_6ParamsE,(.L_x_179 - _ZN7cutlass13device_kernelINS_4gemm6kernel13GemmUniversalIN4cute5tupleIJiiiiEEENS1_10collective13CollectiveMmaINS1_35MainloopSm100TmaUmmaWarpSpecializedILi12ELi2ELi4ENS5_IJNS4_1CILi1EEESB_SB_EEEEENS5_IJNSA_ILi64EEESE_NSA_ILi32EEEEEENS_10tfloat32_tENS5_IJlSB_lEEESH_SI_NS4_8TiledMMAINS4_8MMA_AtomIJNS4_17SM100_MMA_TF32_SSISH_SH_fLi64ELi64ELNS4_4UMMA5MajorE0ELSN_0ELNSM_7ScaleInE0ELSO_0EEEEEENS4_6LayoutISC_NS5_IJNSA_ILi0EEESS_SS_EEEEENS5_IJNS4_10UnderscoreESV_SV_EEEEENS4_13SM90_TMA_LOADENS4_14ComposedLayoutINS4_7SwizzleILi3ELi4ELi3EEENS4_18smem_ptr_flag_bitsILi32EEENSR_INS5_IJNSA_ILi8EEESF_EEENS5_IJSF_SB_EEEEEEEvNS4_8identityESY_S18_vS19_EENS_8epilogue10collective18CollectiveEpilogueINS1B_23Sm100TmaWarpSpecializedILi3ELi2ELi16ELb1ELb0EEEJSG_NS5_IJNSR_ISE_SB_EENSR_ISF_SB_EEEEESH_SI_SH_SI_NS1B_6fusion15FusionCallbacksIS1F_NS1J_17LinearCombinationISH_fSH_fLNS_15FloatRoundStyleE2EEESG_S1I_JEEENS4_5SM1004TMEM4LOAD26SM100_TMEM_LOAD_16dp128b8xESY_S18_NS4_17SM75_U32x4_LDSM_NENS4_14SM90_TMA_STOREES18_NS4_17SM90_U32x4_STSM_NENS4_39AutoVectorizingCopyWithAssumedAlignmentILi128EEEEEEvvEEEEvNT_6ParamsE)
        .other          _ZN7cutlass13device_kernelINS_4gemm6kernel13GemmUniversalIN4cute5tupleIJiiiiEEENS1_10collective13CollectiveMmaINS1_35MainloopSm100TmaUmmaWarpSpecializedILi12ELi2ELi4ENS5_IJNS4_1CILi1EEESB_SB_EEEEENS5_IJNSA_ILi64EEESE_NSA_ILi32EEEEEENS_10tfloat32_tENS5_IJlSB_lEEESH_SI_NS4_8TiledMMAINS4_8MMA_AtomIJNS4_17SM100_MMA_TF32_SSISH_SH_fLi64ELi64ELNS4_4UMMA5MajorE0ELSN_0ELNSM_7ScaleInE0ELSO_0EEEEEENS4_6LayoutISC_NS5_IJNSA_ILi0EEESS_SS_EEEEENS5_IJNS4_10UnderscoreESV_SV_EEEEENS4_13SM90_TMA_LOADENS4_14ComposedLayoutINS4_7SwizzleILi3ELi4ELi3EEENS4_18smem_ptr_flag_bitsILi32EEENSR_INS5_IJNSA_ILi8EEESF_EEENS5_IJSF_SB_EEEEEEEvNS4_8identityESY_S18_vS19_EENS_8epilogue10collective18CollectiveEpilogueINS1B_23Sm100TmaWarpSpecializedILi3ELi2ELi16ELb1ELb0EEEJSG_NS5_IJNSR_ISE_SB_EENSR_ISF_SB_EEEEESH_SI_SH_SI_NS1B_6fusion15FusionCallbacksIS1F_NS1J_17LinearCombinationISH_fSH_fLNS_15FloatRoundStyleE2EEESG_S1I_JEEENS4_5SM1004TMEM4LOAD26SM100_TMEM_LOAD_16dp128b8xESY_S18_NS4_17SM75_U32x4_LDSM_NENS4_14SM90_TMA_STOREES18_NS4_17SM90_U32x4_STSM_NENS4_39AutoVectorizingCopyWithAssumedAlignmentILi128EEEEEEvvEEEEvNT_6ParamsE,@"STO_CUDA_ENTRY STV_DEFAULT"
_ZN7cutlass13device_kernelINS_4gemm6kernel13GemmUniversalIN4cute5tupleIJiiiiEEENS1_10collective13CollectiveMmaINS1_35MainloopSm100TmaUmmaWarpSpecializedILi12ELi2ELi4ENS5_IJNS4_1CILi1EEESB_SB_EEEEENS5_IJNSA_ILi64EEESE_NSA_ILi32EEEEEENS_10tfloat32_tENS5_IJlSB_lEEESH_SI_NS4_8TiledMMAINS4_8MMA_AtomIJNS4_17SM100_MMA_TF32_SSISH_SH_fLi64ELi64ELNS4_4UMMA5MajorE0ELSN_0ELNSM_7ScaleInE0ELSO_0EEEEEENS4_6LayoutISC_NS5_IJNSA_ILi0EEESS_SS_EEEEENS5_IJNS4_10UnderscoreESV_SV_EEEEENS4_13SM90_TMA_LOADENS4_14ComposedLayoutINS4_7SwizzleILi3ELi4ELi3EEENS4_18smem_ptr_flag_bitsILi32EEENSR_INS5_IJNSA_ILi8EEESF_EEENS5_IJSF_SB_EEEEEEEvNS4_8identityESY_S18_vS19_EENS_8epilogue10collective18CollectiveEpilogueINS1B_23Sm100TmaWarpSpecializedILi3ELi2ELi16ELb1ELb0EEEJSG_NS5_IJNSR_ISE_SB_EENSR_ISF_SB_EEEEESH_SI_SH_SI_NS1B_6fusion15FusionCallbacksIS1F_NS1J_17LinearCombinationISH_fSH_fLNS_15FloatRoundStyleE2EEESG_S1I_JEEENS4_5SM1004TMEM4LOAD26SM100_TMEM_LOAD_16dp128b8xESY_S18_NS4_17SM75_U32x4_LDSM_NENS4_14SM90_TMA_STOREES18_NS4_17SM90_U32x4_STSM_NENS4_39AutoVectorizingCopyWithAssumedAlignmentILi128EEEEEEvvEEEEvNT_6ParamsE:
[----:B------:R-:W1:Y:S01]  /*0000*/  LDC R1, c[0x0][0x37c] ;  /* 0x0000df00ff017b82 */ /* 0x000e620000000800 */
[----:B------:R-:W2:Y:S01]  /*0010*/  S2R R79, SR_TID.X ;  /* 0x00000000004f7919 */ /* 0x000ea20000002100 */
[----:B------:R-:W3:Y:S01]  /*0020*/  LDCU.64 UR4, c[0x0][0x890] ;  /* 0x00011200ff0477ac */ /* 0x000ee20008000a00 */
[----:B------:R-:W-:Y:S02]  /*0030*/  PRMT R67, RZ, 0x7610, R67 ;  /* 0x00007610ff437816 */ /* 0x000fe40000000043 */
[----:B------:R-:W-:Y:S01]  /*0040*/  ELECT P5, URZ, PT ;  /* 0x0000000000ff782f */ /* 0x000fe200038a0000 */
[----:B------:R-:W4:Y:S01]  /*0050*/  LDCU.64 UR46, c[0x0][0x358] ;  /* 0x00006b00ff2e77ac */ /* 0x000f220008000a00 */
[----:B---3--:R-:W-:-:S04]  /*0060*/  UISETP.NE.U32.AND UP0, UPT, UR4, URZ, UPT ;  /* 0x000000ff0400728c */ /* 0x008fc8000bf05070 */
[----:B------:R-:W-:Y:S01]  /*0070*/  UISETP.NE.AND.EX UP0, UPT, UR5, URZ, UPT, UP0 ;  /* 0x000000ff0500728c */ /* 0x000fe2000bf05300 */
[----:B--2---:R-:W-:-:S05]  /*0080*/  SHF.R.U32.HI R73, RZ, 0x5, R79 ;  /* 0x00000005ff497819 */ /* 0x004fca000001164f */
[----:B------:R-:W2:Y:S02]  /*0090*/  SHFL.IDX PT, R0, R73, RZ, 0x1f ;  /* 0x00001fff49007589 */ /* 0x000ea400000e0000 */
[----:B--2---:R-:W-:Y:S01]  /*00a0*/  R2UR UR8, R0 ;  /* 0x00000000000872ca */ /* 0x004fe200000e0000 */
[----:B-1--4-:R-:W-:-:S14]  /*00b0*/  BRA.U UP0, `(.L_x_0) ;  /* 0x00000001002c7547 */ /* 0x012fdc000b800000 */
[----:B------:R-:W1:Y:S02]  /*00c0*/  LDCU.64 UR6, c[0x0][0x888] ;  /* 0x00011100ff0677ac */ /* 0x000e640008000a00 */
[----:B-1----:R-:W-:-:S04]  /*00d0*/  UISETP.NE.U32.AND UP0, UPT, UR6, URZ, UPT ;  /* 0x000000ff0600728c */ /* 0x002fc8000bf05070 */
[----:B------:R-:W-:-:S09]  /*00e0*/  UISETP.NE.AND.EX UP0, UPT, UR7, URZ, UPT, UP0 ;  /* 0x000000ff0700728c */ /* 0x000fd2000bf05300 */
[----:B------:R-:W-:Y:S05]  /*00f0*/  BRA.U !UP0, `(.L_x_1) ;  /* 0x0000000108107547 */ /* 0x000fea000b800000 */
[----:B------:R-:W1:Y:S02]  /*0100*/  LDC.64 R2, c[0x0][0x888] ;  /* 0x00022200ff027b82 */ /* 0x000e640000000a00 */
[----:B-1----:R1:W5:Y:S01]  /*0110*/  LDG.E R35, desc[UR46][R2.64] ;  /* 0x0000002e02237981 */ /* 0x002362000c1e1900 */
[----:B------:R-:W-:Y:S01]  /*0120*/  HFMA2 R67, -RZ, RZ, 0, 5.9604644775390625e-08 ;  /* 0x00000001ff437431 */ /* 0x000fe200000001ff */
[----:B------:R-:W-:Y:S05]  /*0130*/  BRA `(.L_x_0) ;  /* 0x00000000000c7947 */ /* 0x000fea0003800000 */
.L_x_1:
[----:B------:R-:W1:Y:S01]  /*0140*/  LDCU UR6, c[0x0][0x880] ;  /* 0x00011000ff0677ac */ /* 0x000e620008000800 */
[----:B------:R-:W-:Y:S01]  /*0150*/  HFMA2 R67, -RZ, RZ, 0, 5.9604644775390625e-08 ;  /* 0x00000001ff437431 */ /* 0x000fe200000001ff */
[----:B-1----:R-:W-:-:S07]  /*0160*/  MOV R35, UR6 ;  /* 0x0000000600237c02 */ /* 0x002fce0008000f00 */
.L_x_0:
[----:B------:R-:W2:Y:S02]  /*0170*/  LDCU.64 UR6, c[0x0][0x8b0] ;  /* 0x00011600ff0677ac */ /* 0x000ea40008000a00 */
[----:B--2---:R-:W-:-:S04]  /*0180*/  UISETP.NE.U32.AND UP0, UPT, UR6, URZ, UPT ;  /* 0x000000ff0600728c */ /* 0x004fc8000bf05070 */
[----:B------:R-:W-:-:S09]  /*0190*/  UISETP.NE.AND.EX UP0, UPT, UR7, URZ, UPT, UP0 ;  /* 0x000000ff0700728c */ /* 0x000fd2000bf05300 */
[----:B------:R-:W-:Y:S05]  /*01a0*/  BRA.U UP0, `(.L_x_2) ;  /* 0x0000000100247547 */ /* 0x000fea000b800000 */
[----:B------:R-:W2:Y:S02]  /*01b0*/  LDCU.64 UR6, c[0x0][0x8a8] ;  /* 0x00011500ff0677ac */ /* 0x000ea40008000a00 */
[----:B--2---:R-:W-:-:S04]  /*01c0*/  UISETP.NE.U32.AND UP0, UPT, UR6, URZ, UPT ;  /* 0x000000ff0600728c */ /* 0x004fc8000bf05070 */
[----:B------:R-:W-:-:S09]  /*01d0*/  UISETP.NE.AND.EX UP0, UPT, UR7, URZ, UPT, UP0 ;  /* 0x000000ff0700728c */ /* 0x000fd2000bf05300 */
[----:B------:R-:W-:Y:S05]  /*01e0*/  BRA.U !UP0, `(.L_x_3) ;  /* 0x00000001080c7547 */ /* 0x000fea000b800000 */
[----:B-1----:R-:W1:Y:S02]  /*01f0*/  LDC.64 R2, c[0x0][0x8a8] ;  /* 0x00022a00ff027b82 */ /* 0x002e640000000a00 */
[----:B-1----:R2:W5:Y:S01]  /*0200*/  LDG.E R33, desc[UR46][R2.64] ;  /* 0x0000002e02217981 */ /* 0x002562000c1e1900 */
[----:B------:R-:W-:Y:S05]  /*0210*/  BRA `(.L_x_2) ;  /* 0x0000000000087947 */ /* 0x000fea0003800000 */
.L_x_3:
[----:B------:R-:W2:Y:S02]  /*0220*/  LDCU UR6, c[0x0][0x8a0] ;  /* 0x00011400ff0677ac */ /* 0x000ea40008000800 */
[----:B--2---:R-:W-:Y:S02]  /*0230*/  MOV R33, UR6 ;  /* 0x0000000600217c02 */ /* 0x004fe40008000f00 */
.L_x_2:
[----:B------:R-:W-:Y:S01]  /*0240*/  IMAD.U32 R0, RZ, RZ, UR8 ;  /* 0x00000008ff007e24 */ /* 0x000fe2000f8e00ff */
[----:B------:R-:W-:Y:S04]  /*0250*/  BSSY.RECONVERGENT B0, `(.L_x_4) ;  /* 0x000000c000007945 */ /* 0x000fe80003800200 */
[C---:B------:R-:W-:Y:S02]  /*0260*/  ISETP.NE.OR P1, PT, R0.reuse, 0x1, !P5 ;  /* 0x000000010000780c */ /* 0x040fe40006f25670 */
[----:B------:R-:W-:-:S11]  /*0270*/  ISETP.NE.OR P0, PT, R0, 0x3, !P5 ;  /* 0x000000030000780c */ /* 0x000fd60006f05670 */
[----:B------:R-:W-:Y:S05]  /*0280*/  @P1 BRA `(.L_x_5) ;  /* 0x0000000000201947 */ /* 0x000fea0003800000 */
[----:B------:R-:W3:Y:S02]  /*0290*/  LDCU.64 UR6, c[0x0][0x348] ;  /* 0x00006900ff0677ac */ /* 0x000ee40008000a00 */
[----:B---3--:R-:W-:Y:S02]  /*02a0*/  UIADD3 UR10, UP1, UPT, UR6, 0x80, URZ ;  /* 0x00000080060a7890 */ /* 0x008fe4000ff3e0ff */
[----:B------:R-:W-:Y:S02]  /*02b0*/  UIADD3 UR6, UP0, UPT, UR6, 0x180, URZ ;  /* 0x0000018006067890 */ /* 0x000fe4000ff1e0ff */
[----:B------:R-:W-:Y:S02]  /*02c0*/  UIADD3.X UR11, UPT, UPT, URZ, UR7, URZ, UP1, !UPT ;  /* 0x00000007ff0b7290 */ /* 0x000fe40008ffe4ff */
[----:B------:R-:W-:-:S07]  /*02d0*/  UIADD3.X UR7, UPT, UPT, URZ, UR7, URZ, UP0, !UPT ;  /* 0x00000007ff077290 */ /* 0x000fce00087fe4ff */
[----:B------:R3:W-:Y:S02]  /*02e0*/  UTMACCTL.PF [UR10] ;  /* 0x000000000a0079b9 */ /* 0x0007e40008040000 */
[----:B------:R3:W-:Y:S02]  /*02f0*/  UTMACCTL.PF [UR6] ;  /* 0x00000000060079b9 */ /* 0x0007e40008040000 */
[----:B---3--:R-:W-:Y:S01]  /*0300*/  NOP ;  /* 0x0000000000007918 */ /* 0x008fe20000000000 */
.L_x_5:
[----:B------:R-:W-:Y:S05]  /*0310*/  BSYNC.RECONVERGENT B0 ;  /* 0x0000000000007941 */ /* 0x000fea0003800200 */
.L_x_4:
[----:B------:R-:W-:Y:S04]  /*0320*/  BSSY.RECONVERGENT B0, `(.L_x_6) ;  /* 0x000000a000007945 */ /* 0x000fe80003800200 */
        /* <DEDUP_REMOVED lines=9> */
.L_x_7:
[----:B------:R-:W-:Y:S05]  /*03c0*/  BSYNC.RECONVERGENT B0 ;  /* 0x0000000000007941 */ /* 0x000fea0003800200 */
.L_x_6:
[----:B------:R-:W3:Y:S01]  /*03d0*/  LDCU.64 UR6, c[0x0][0x888] ;  /* 0x00011100ff0677ac */ /* 0x000ee20008000a00 */
[----:B------:R-:W-:Y:S02]  /*03e0*/  UISETP.EQ.U32.AND UP1, UPT, UR4, URZ, UPT ;  /* 0x000000ff0400728c */ /* 0x000fe4000bf22070 */
[----:B------:R-:W-:Y:S02]  /*03f0*/  UPLOP3.LUT UP2, UPT, UPT, UPT, UPT, 0x80, 0x8 ;  /* 0x000000000008789c */ /* 0x000fe40003f4f070 */
[----:B---3--:R-:W-:-:S04]  /*0400*/  UISETP.NE.U32.AND UP0, UPT, UR6, URZ, UPT ;  /* 0x000000ff0600728c */ /* 0x008fc8000bf05070 */
[----:B------:R-:W-:-:S04]  /*0410*/  UISETP.NE.AND.EX UP0, UPT, UR7, URZ, UPT, UP0 ;  /* 0x000000ff0700728c */ /* 0x000fc8000bf05300 */
[----:B------:R-:W-:-:S04]  /*0420*/  UISETP.EQ.OR.EX UP3, UPT, UR5, URZ, !UP0, UP1 ;  /* 0x000000ff0500728c */ /* 0x000fc8000c762710 */
[----:B------:R-:W-:-:S05]  /*0430*/  UP2UR UR53, UPR, URZ, 0x8 ;  /* 0x00000008ff357883 */ /* 0x000fca0008000000 */
[----:B------:R-:W-:Y:S07]  /*0440*/  BRA.U !UP3, `(.L_x_8) ;  /* 0x000000010b207547 */ /* 0x000fee000b800000 */
[----:B------:R-:W-:Y:S01]  /*0450*/  UISETP.NE.U32.AND UP2, UPT, UR4, URZ, UPT ;  /* 0x000000ff0400728c */ /* 0x000fe2000bf45070 */
[----:B-----5:R-:W-:Y:S01]  /*0460*/  FSETP.NEU.AND P0, PT, R35, RZ, PT ;  /* 0x000000ff2300720b */ /* 0x020fe20003f0d000 */
[----:B------:R-:W-:Y:S02]  /*0470*/  USEL UR4, URZ, 0xffffffff, UP0 ;  /* 0xffffffffff047887 */ /* 0x000fe40008000000 */
[----:B------:R-:W-:-:S10]  /*0480*/  UISETP.NE.AND.EX UP2, UPT, UR5, URZ, UPT, UP2 ;  /* 0x000000ff0500728c */ /* 0x000fd4000bf45320 */
[----:B------:R-:W-:Y:S01]  /*0490*/  VOTEU.ANY UP1, P0 ;  /* 0x0000000000ff7886 */ /* 0x000fe20000020100 */
[----:B------:R-:W-:-:S04]  /*04a0*/  @!UP2 USEL UR4, URZ, 0xffffffff, UP1 ;  /* 0xffffffffff04a887 */ /* 0x000fc80008800000 */
[----:B------:R-:W-:-:S04]  /*04b0*/  ULOP3.LUT UR4, UR4, 0x1, URZ, 0xc0, !UPT ;  /* 0x0000000104047892 */ /* 0x000fc8000f8ec0ff */
[----:B------:R-:W-:-:S11]  /*04c0*/  UISETP.NE.U32.AND UP2, UPT, UR4, 0x1, UPT ;  /* 0x000000010400788c */ /* 0x000fd6000bf45070 */
.L_x_8:
[----:B-12---:R-:W1:Y:S01]  /*04d0*/  SHFL.IDX PT, R2, R73, RZ, 0x1f ;  /* 0x00001fff49027589 */ /* 0x006e6200000e0000 */
[----:B------:R-:W-:-:S04]  /*04e0*/  UISETP.NE.AND UP1, UPT, UR8, 0x2, UPT ;  /* 0x000000020800788c */ /* 0x000fc8000bf25270 */
[----:B------:R-:W-:Y:S01]  /*04f0*/  USEL UR6, URZ, 0x1, UP1 ;  /* 0x00000001ff067887 */ /* 0x000fe20008800000 */
[----:B-1----:R-:W-:-:S13]  /*0500*/  ISETP.NE.AND P0, PT, R2, RZ, PT ;  /* 0x000000ff0200720c */ /* 0x002fda0003f05270 */
[----:B------:R-:W-:Y:S05]  /*0510*/  @P0 BRA `(.L_x_9) ;  /* 0x0000000000940947 */ /* 0x000fea0003800000 */
[----:B------:R-:W-:Y:S01]  /*0520*/  ELECT P0, URZ, PT ;  /* 0x0000000000ff782f */ /* 0x000fe20003800000 */
[----:B------:R-:W-:-:S12]  /*0530*/  BSSY.RECONVERGENT B0, `(.L_x_9) ;  /* 0x0000023000007945 */ /* 0x000fd80003800200 */
[----:B------:R-:W-:Y:S05]  /*0540*/  @!P0 BRA `(.L_x_10) ;  /* 0x0000000000848947 */ /* 0x000fea0003800000 */
[----:B------:R-:W1:Y:S01]  /*0550*/  S2UR UR5, SR_CgaCtaId ;  /* 0x00000000000579c3 */ /* 0x000e620000008800 */
[----:B------:R-:W-:Y:S01]  /*0560*/  UMOV UR7, 0x400 ;  /* 0x0000040000077882 */ /* 0x000fe20000000000 */
[----:B------:R-:W-:Y:S02]  /*0570*/  UMOV UR4, 0x1 ;  /* 0x0000000100047882 */ /* 0x000fe40000000000 */
[----:B------:R-:W-:-:S04]  /*0580*/  UIADD3 UR10, UPT, UPT, -UR4, 0x100000, URZ ;  /* 0x00100000040a7890 */ /* 0x000fc8000fffe1ff */
[----:B------:R-:W-:Y:S02]  /*0590*/  USHF.L.U32 UR11, UR10, 0xb, URZ ;  /* 0x0000000b0a0b7899 */ /* 0x000fe400080006ff */
[----:B------:R-:W-:Y:S02]  /*05a0*/  USHF.L.U32 UR10, UR10, 0x1, URZ ;  /* 0x000000010a0a7899 */ /* 0x000fe400080006ff */
[----:B-1----:R-:W-:Y:S01]  /*05b0*/  ULEA UR5, UR5, UR7, 0x18 ;  /* 0x0000000705057291 */ /* 0x002fe2000f8ec0ff */
[----:B------:R-:W1:Y:S11]  /*05c0*/  FENCE.VIEW.ASYNC.S ;  /* 0x00000000000073c6 */ /* 0x000e760000000000 */
[----:B-1----:R1:W2:Y:S01]  /*05d0*/  SYNCS.EXCH.64 URZ, [UR5], UR10 ;  /* 0x0000000a05ff75b2 */ /* 0x0022a20008000100 */
[----:B------:R1:W3:Y:S01]  /*05e0*/  SYNCS.EXCH.64 URZ, [UR5+0x60], UR10 ;  /* 0x0000600a05ff75b2 */ /* 0x0002e20008000100 */
[----:B------:R1:W4:Y:S01]  /*05f0*/  SYNCS.EXCH.64 URZ, [UR5+0x8], UR10 ;  /* 0x0000080a05ff75b2 */ /* 0x0003220008000100 */
[----:B------:R1:W1:Y:S01]  /*0600*/  SYNCS.EXCH.64 URZ, [UR5+0x68], UR10 ;  /* 0x0000680a05ff75b2 */ /* 0x0002620008000100 */
        /* <DEDUP_REMOVED lines=20> */
[----:B--2---:R-:W-:Y:S01]  /*0750*/  NOP ;  /* 0x0000000000007918 */ /* 0x004fe20000000000 */
.L_x_10:
[----:B-1----:R-:W-:Y:S05]  /*0760*/  BSYNC.RECONVERGENT B0 ;  /* 0x0000000000007941 */ /* 0x002fea0003800200 */
.L_x_9:
[----:B------:R-:W1:Y:S01]  /*0770*/  SHFL.IDX PT, R2, R73, RZ, 0x1f ;  /* 0x00001fff49027589 */ /* 0x000e6200000e0000 */
[----:B------:R-:W-:Y:S01]  /*0780*/  NOP ;  /* 0x0000000000007918 */ /* 0x000fe20000000000 */
[----:B-1----:R-:W-:-:S13]  /*0790*/  ISETP.NE.AND P0, PT, R2, 0x1, PT ;  /* 0x000000010200780c */ /* 0x002fda0003f05270 */
[----:B------:R-:W-:Y:S05]  /*07a0*/  @P0 BRA `(.L_x_11) ;  /* 0x0000000000500947 */ /* 0x000fea0003800000 */
[----:B------:R-:W1:Y:S01]  /*07b0*/  S2UR UR7, SR_CgaCtaId ;  /* 0x00000000000779c3 */ /* 0x000e620000008800 */
[----:B------:R-:W-:Y:S01]  /*07c0*/  UMOV UR9, 0x400 ;  /* 0x0000040000097882 */ /* 0x000fe20000000000 */
[----:B------:R-:W-:Y:S01]  /*07d0*/  UMOV UR5, 0x20 ;  /* 0x0000002000057882 */ /* 0x000fe20000000000 */
[----:B------:R-:W-:Y:S01]  /*07e0*/  UMOV UR4, 0x80 ;  /* 0x0000008000047882 */ /* 0x000fe20000000000 */
[----:B------:R-:W-:-:S04]  /*07f0*/  UIADD3 UR10, UPT, UPT, -UR5, 0x100000, URZ ;  /* 0x00100000050a7890 */ /* 0x000fc8000fffe1ff */
[----:B------:R-:W-:Y:S02]  /*0800*/  USHF.L.U32 UR11, UR10, 0xb, URZ ;  /* 0x0000000b0a0b7899 */ /* 0x000fe400080006ff */
[----:B------:R-:W-:Y:S02]  /*0810*/  USHF.L.U32 UR10, UR10, 0x1, URZ ;  /* 0x000000010a0a7899 */ /* 0x000fe400080006ff */
[----:B------:R-:W-:-:S04]  /*0820*/  UIADD3 UR4, UPT, UPT, -UR4, 0x100000, URZ ;  /* 0x0010000004047890 */ /* 0x000fc8000fffe1ff */
[----:B------:R-:W-:Y:S02]  /*0830*/  USHF.L.U32 UR5, UR4, 0xb, URZ ;  /* 0x0000000b04057899 */ /* 0x000fe400080006ff */
[----:B------:R-:W-:Y:S01]  /*0840*/  USHF.L.U32 UR4, UR4, 0x1, URZ ;  /* 0x0000000104047899 */ /* 0x000fe200080006ff */
[----:B------:R-:W-:Y:S01]  /*0850*/  ELECT P0, URZ, PT ;  /* 0x0000000000ff782f */ /* 0x000fe20003800000 */
[----:B-1----:R-:W-:Y:S01]  /*0860*/  ULEA UR7, UR7, UR9, 0x18 ;  /* 0x0000000907077291 */ /* 0x002fe2000f8ec0ff */
[----:B------:R-:W1:Y:S11]  /*0870*/  FENCE.VIEW.ASYNC.S ;  /* 0x00000000000073c6 */ /* 0x000e760000000000 */
[----:B-1----:R1:W2:Y:S01]  /*0880*/  SYNCS.EXCH.64 URZ, [UR7+0xc0], UR10 ;  /* 0x0000c00a07ff75b2 */ /* 0x0022a20008000100 */
[----:B------:R1:W1:Y:S01]  /*0890*/  SYNCS.EXCH.64 URZ, [UR7+0xd8], UR4 ;  /* 0x0000d80407ff75b2 */ /* 0x0002620008000100 */
[----:B------:R1:W1:Y:S01]  /*08a0*/  SYNCS.EXCH.64 URZ, [UR7+0xc8], UR10 ;  /* 0x0000c80a07ff75b2 */ /* 0x0002620008000100 */
[----:B------:R1:W1:Y:S01]  /*08b0*/  SYNCS.EXCH.64 URZ, [UR7+0xe0], UR4 ;  /* 0x0000e00407ff75b2 */ /* 0x0002620008000100 */
[----:B------:R1:W1:Y:S01]  /*08c0*/  SYNCS.EXCH.64 URZ, [UR7+0xd0], UR10 ;  /* 0x0000d00a07ff75b2 */ /* 0x0002620008000100 */
[----:B------:R1:W1:Y:S01]  /*08d0*/  SYNCS.EXCH.64 URZ, [UR7+0xe8], UR4 ;  /* 0x0000e80407ff75b2 */ /* 0x0002620008000100 */
[----:B------:R-:W-:Y:S01]  /*08e0*/  NOP ;  /* 0x0000000000007918 */ /* 0x000fe20000000000 */
.L_x_11:
[----:B------:R-:W3:Y:S01]  /*08f0*/  SHFL.IDX PT, R2, R73, RZ, 0x1f ;  /* 0x00001fff49027589 */ /* 0x000ee200000e0000 */
[----:B------:R-:W-:Y:S01]  /*0900*/  NOP ;  /* 0x0000000000007918 */ /* 0x000fe20000000000 */
[----:B---3--:R-:W-:-:S13]  /*0910*/  ISETP.NE.AND P0, PT, R2, 0x3, PT ;  /* 0x000000030200780c */ /* 0x008fda0003f05270 */
[----:B------:R-:W-:Y:S05]  /*0920*/  @P0 BRA `(.L_x_12) ;  /* 0x0000000000300947 */ /* 0x000fea0003800000 */
[----:B-1----:R-:W1:Y:S01]  /*0930*/  S2UR UR5, SR_CgaCtaId ;  /* 0x00000000000579c3 */ /* 0x002e620000008800 */
[----:B------:R-:W-:Y:S01]  /*0940*/  UMOV UR7, 0x400 ;  /* 0x0000040000077882 */ /* 0x000fe20000000000 */
[----:B------:R-:W-:Y:S01]  /*0950*/  UMOV UR4, 0x20 ;  /* 0x0000002000047882 */ /* 0x000fe20000000000 */
[----:B------:R-:W-:Y:S01]  /*0960*/  ELECT P0, URZ, PT ;  /* 0x0000000000ff782f */ /* 0x000fe20003800000 */
[----:B------:R-:W-:-:S04]  /*0970*/  UIADD3 UR10, UPT, UPT, -UR4, 0x100000, URZ ;  /* 0x00100000040a7890 */ /* 0x000fc8000fffe1ff */
[----:B------:R-:W-:Y:S02]  /*0980*/  USHF.L.U32 UR11, UR10, 0xb, URZ ;  /* 0x0000000b0a0b7899 */ /* 0x000fe400080006ff */
[----:B------:R-:W-:Y:S02]  /*0990*/  USHF.L.U32 UR10, UR10, 0x1, URZ ;  /* 0x000000010a0a7899 */ /* 0x000fe400080006ff */
[----:B-1----:R-:W-:Y:S01]  /*09a0*/  ULEA UR5, UR5, UR7, 0x18 ;  /* 0x0000000705057291 */ /* 0x002fe2000f8ec0ff */
[----:B------:R-:W1:Y:S11]  /*09b0*/  FENCE.VIEW.ASYNC.S ;  /* 0x00000000000073c6 */ /* 0x000e760000000000 */
[----:B-1----:R3:W1:Y:S01]  /*09c0*/  SYNCS.EXCH.64 URZ, [UR5+0xf0], UR10 ;  /* 0x0000f00a05ff75b2 */ /* 0x0026620008000100 */
[----:B------:R3:W1:Y:S02]  /*09d0*/  SYNCS.EXCH.64 URZ, [UR5+0xf8], UR10 ;  /* 0x0000f80a05ff75b2 */ /* 0x0006640008000100 */
[----:B---3--:R-:W-:Y:S01]  /*09e0*/  NOP ;  /* 0x0000000000007918 */ /* 0x008fe20000000000 */
.L_x_12:
[----:B------:R-:W3:Y:S01]  /*09f0*/  SHFL.IDX PT, R2, R73, RZ, 0x1f ;  /* 0x00001fff49027589 */ /* 0x000ee200000e0000 */
[----:B------:R-:W-:Y:S01]  /*0a00*/  NOP ;  /* 0x0000000000007918 */ /* 0x000fe20000000000 */
[----:B---3--:R-:W-:-:S13]  /*0a10*/  ISETP.NE.AND P0, PT, R2, 0x4, PT ;  /* 0x000000040200780c */ /* 0x008fda0003f05270 */
[----:B------:R-:W-:Y:S05]  /*0a20*/  @P0 BRA `(.L_x_13) ;  /* 0x00000000004c0947 */ /* 0x000fea0003800000 */
[----:B-1----:R-:W1:Y:S01]  /*0a30*/  S2UR UR5, SR_CgaCtaId ;  /* 0x00000000000579c3 */ /* 0x002e620000008800 */
[----:B------:R-:W-:Y:S01]  /*0a40*/  UMOV UR9, 0x100 ;  /* 0x0000010000097882 */ /* 0x000fe20000000000 */
[----:B------:R-:W-:Y:S01]  /*0a50*/  UMOV UR7, 0x400 ;  /* 0x0000040000077882 */ /* 0x000fe20000000000 */
[----:B------:R-:W-:Y:S01]  /*0a60*/  USEL UR9, UR9, 0xe0, UP2 ;  /* 0x000000e009097887 */ /* 0x000fe20009000000 */
[----:B------:R-:W-:Y:S01]  /*0a70*/  UMOV UR4, 0x1 ;  /* 0x0000000100047882 */ /* 0x000fe20000000000 */
[----:B------:R-:W-:Y:S01]  /*0a80*/  ELECT P0, URZ, PT ;  /* 0x0000000000ff782f */ /* 0x000fe20003800000 */
[----:B------:R-:W-:-:S04]  /*0a90*/  UIADD3 UR10, UPT, UPT, -UR4, 0x100000, URZ ;  /* 0x00100000040a7890 */ /* 0x000fc8000fffe1ff */
[----:B------:R-:W-:Y:S02]  /*0aa0*/  USHF.L.U32 UR11, UR10, 0xb, URZ ;  /* 0x0000000b0a0b7899 */ /* 0x000fe400080006ff */
[----:B------:R-:W-:Y:S02]  /*0ab0*/  USHF.L.U32 UR10, UR10, 0x1, URZ ;  /* 0x000000010a0a7899 */ /* 0x000fe400080006ff */
[----:B------:R-:W-:-:S04]  /*0ac0*/  UIADD3 UR12, UPT, UPT, -UR9, 0x100000, URZ ;  /* 0x00100000090c7890 */ /* 0x000fc8000fffe1ff */
[----:B------:R-:W-:Y:S02]  /*0ad0*/  USHF.L.U32 UR13, UR12, 0xb, URZ ;  /* 0x0000000b0c0d7899 */ /* 0x000fe400080006ff */
[----:B------:R-:W-:Y:S02]  /*0ae0*/  USHF.L.U32 UR12, UR12, 0x1, URZ ;  /* 0x000000010c0c7899 */ /* 0x000fe400080006ff */
[----:B-1----:R-:W-:Y:S01]  /*0af0*/  ULEA UR5, UR5, UR7, 0x18 ;  /* 0x0000000705057291 */ /* 0x002fe2000f8ec0ff */
[----:B------:R-:W1:Y:S11]  /*0b00*/  FENCE.VIEW.ASYNC.S ;  /* 0x00000000000073c6 */ /* 0x000e760000000000 */
[----:B-1----:R3:W1:Y:S01]  /*0b10*/  SYNCS.EXCH.64 URZ, [UR5+0x100], UR10 ;  /* 0x0001000a05ff75b2 */ /* 0x0026620008000100 */
[----:B------:R3:W1:Y:S01]  /*0b20*/  SYNCS.EXCH.64 URZ, [UR5+0x110], UR12 ;  /* 0x0001100c05ff75b2 */ /* 0x0006620008000100 */
[----:B------:R3:W1:Y:S01]  /*0b30*/  SYNCS.EXCH.64 URZ, [UR5+0x108], UR10 ;  /* 0x0001080a05ff75b2 */ /* 0x0006620008000100 */
[----:B------:R3:W1:Y:S02]  /*0b40*/  SYNCS.EXCH.64 URZ, [UR5+0x118], UR12 ;  /* 0x0001180c05ff75b2 */ /* 0x0006640008000100 */
[----:B---3--:R-:W-:Y:S01]  /*0b50*/  NOP ;  /* 0x0000000000007918 */ /* 0x008fe20000000000 */
.L_x_13:
[----:B------:R-:W3:Y:S01]  /*0b60*/  SHFL.IDX PT, R2, R73, RZ, 0x1f ;  /* 0x00001fff49027589 */ /* 0x000ee200000e0000 */
[----:B------:R-:W-:Y:S01]  /*0b70*/  NOP ;  /* 0x0000000000007918 */ /* 0x000fe20000000000 */
[----:B---3--:R-:W-:-:S13]  /*0b80*/  ISETP.NE.AND P0, PT, R2, 0x5, PT ;  /* 0x000000050200780c */ /* 0x008fda0003f05270 */
[----:B------:R-:W-:Y:S05]  /*0b90*/  @P0 BRA `(.L_x_14) ;  /* 0x0000000000580947 */ /* 0x000fea0003800000 */
[----:B-1----:R-:W1:Y:S01]  /*0ba0*/  S2UR UR7, SR_CgaCtaId ;  /* 0x00000000000779c3 */ /* 0x002e620000008800 */
        /* <DEDUP_REMOVED lines=12> */
[----:B-1----:R3:W1:Y:S01]  /*0c70*/  SYNCS.EXCH.64 URZ, [UR7+0x120], UR10 ;  /* 0x0001200a07ff75b2 */ /* 0x0026620008000100 */
[----:B------:R3:W1:Y:S01]  /*0c80*/  SYNCS.EXCH.64 URZ, [UR7+0x140], UR4 ;  /* 0x0001400407ff75b2 */ /* 0x0006620008000100 */
[----:B------:R3:W1:Y:S01]  /*0c90*/  SYNCS.EXCH.64 URZ, [UR7+0x128], UR10 ;  /* 0x0001280a07ff75b2 */ /* 0x0006620008000100 */
[----:B------:R3:W1:Y:S01]  /*0ca0*/  SYNCS.EXCH.64 URZ, [UR7+0x148], UR4 ;  /* 0x0001480407ff75b2 */ /* 0x0006620008000100 */
[----:B------:R3:W1:Y:S01]  /*0cb0*/  SYNCS.EXCH.64 URZ, [UR7+0x130], UR10 ;  /* 0x0001300a07ff75b2 */ /* 0x0006620008000100 */
[----:B------:R3:W1:Y:S01]  /*0cc0*/  SYNCS.EXCH.64 URZ, [UR7+0x150], UR4 ;  /* 0x0001500407ff75b2 */ /* 0x0006620008000100 */
[----:B------:R3:W1:Y:S01]  /*0cd0*/  SYNCS.EXCH.64 URZ, [UR7+0x138], UR10 ;  /* 0x0001380a07ff75b2 */ /* 0x0006620008000100 */
[----:B------:R3:W1:Y:S02]  /*0ce0*/  SYNCS.EXCH.64 URZ, [UR7+0x158], UR4 ;  /* 0x0001580407ff75b2 */ /* 0x0006640008000100 */
[----:B---3--:R-:W-:Y:S01]  /*0cf0*/  NOP ;  /* 0x0000000000007918 */ /* 0x008fe20000000000 */
.L_x_14:
        /* <DEDUP_REMOVED lines=18> */
.L_x_15:
[----:B-1----:R-:W1:Y:S01]  /*0e20*/  S2UR UR5, SR_CTAID.X ;  /* 0x00000000000579c3 */ /* 0x002e620000002500 */
[----:B------:R-:W-:-:S05]  /*0e30*/  CS2R.32 R68, SR_CgaSize ;  /* 0x0000000000447805 */ /* 0x000fca0000008a00 */
[----:B------:R-:W-:-:S05]  /*0e40*/  IMAD R68, R68, -0xa0, RZ ;  /* 0xffffff6044447824 */ /* 0x000fca00078e02ff */
[----:B------:R-:W-:-:S14]  /*0e50*/  R2UR UR9, R68 ;  /* 0x00000000440972ca */ /* 0x000fdc00000e0000 */
[----:B------:R-:W3:Y:S01]  /*0e60*/  LDCU UR9, c[0x0][UR9+0x2b0] ;  /* 0x00005600090977ac */ /* 0x000ee20008000800 */
[----:B------:R-:W-:Y:S01]  /*0e70*/  NOP ;  /* 0x0000000000007918 */ /* 0x000fe20000000000 */
[----:B------:R-:W-:-:S05]  /*0e80*/  CS2R.32 R68, SR_CgaSize ;  /* 0x0000000000447805 */ /* 0x000fca0000008a00 */
[----:B------:R-:W-:-:S05]  /*0e90*/  IMAD R68, R68, -0xa0, RZ ;  /* 0xffffff6044447824 */ /* 0x000fca00078e02ff */
[----:B------:R-:W-:-:S14]  /*0ea0*/  R2UR UR7, R68 ;  /* 0x00000000440772ca */ /* 0x000fdc00000e0000 */
[----:B------:R-:W2:Y:S01]  /*0eb0*/  LDCU UR7, c[0x0][UR7+0x2b4] ;  /* 0x00005680070777ac */ /* 0x000ea20008000800 */
[----:B------:R-:W4:Y:S08]  /*0ec0*/  S2UR UR4, SR_CTAID.Y ;  /* 0x00000000000479c3 */ /* 0x000f300000002600 */
[----:B------:R-:W2:Y:S01]  /*0ed0*/  LDC R9, c[0x0][0xb24] ;  /* 0x0002c900ff097b82 */ /* 0x000ea20000000800 */
[----:B-1----:R-:W-:-:S02]  /*0ee0*/  I2FP.F32.U32 R4, UR5 ;  /* 0x0000000500047c45 */ /* 0x002fc40008201000 */
[----:B------:R-:W-:-:S05]  /*0ef0*/  CS2R.32 R5, SR_CgaSize ;  /* 0x0000000000057805 */ /* 0x000fca0000008a00 */
[----:B------:R-:W-:-:S06]  /*0f00*/  IMAD R5, R5, -0xa0, RZ ;  /* 0xffffff6005057824 */ /* 0x000fcc00078e02ff */
[----:B------:R-:W1:Y:S01]  /*0f10*/  LDC R5, c[0x0][R5+0x2a0] ;  /* 0x0000a80005057b82 */ /* 0x000e620000000800 */
[----:B------:R-:W-:Y:S01]  /*0f20*/  MOV R21, UR5 ;  /* 0x0000000500157c02 */ /* 0x000fe20008000f00 */
[----:B---3--:R-:W-:Y:S01]  /*0f30*/  FMUL R4, R4, UR9 ;  /* 0x0000000904047c20 */ /* 0x008fe20008400000 */
[----:B----4-:R-:W-:Y:S02]  /*0f40*/  I2FP.F32.U32 R2, UR4 ;  /* 0x0000000400027c45 */ /* 0x010fe40008201000 */
[----:B------:R-:W-:-:S05]  /*0f50*/  CS2R.32 R3, SR_CgaSize ;  /* 0x0000000000037805 */ /* 0x000fca0000008a00 */
[----:B------:R-:W-:-:S06]  /*0f60*/  IMAD R3, R3, -0xa0, RZ ;  /* 0xffffff6003037824 */ /* 0x000fcc00078e02ff */
[----:B------:R-:W3:Y:S01]  /*0f70*/  LDC R3, c[0x0][R3+0x2a4] ;  /* 0x0000a90003037b82 */ /* 0x000ee20000000800 */
[----:B------:R-:W4:Y:S01]  /*0f80*/  F2I.U32.TRUNC.NTZ R68, R4 ;  /* 0x0000000400447305 */ /* 0x000f22000020f000 */
[----:B------:R-:W-:Y:S01]  /*0f90*/  MOV R20, UR4 ;  /* 0x0000000400147c02 */ /* 0x000fe20008000f00 */
[----:B--2---:R-:W-:-:S05]  /*0fa0*/  FMUL R2, R2, UR7 ;  /* 0x0000000702027c20 */ /* 0x004fca0008400000 */
[----:B------:R-:W-:Y:S01]  /*0fb0*/  BAR.SYNC.DEFER_BLOCKING 0x0 ;  /* 0x0000000000007b1d */ /* 0x000fe20000010000 */
[----:B------:R-:W-:-:S05]  /*0fc0*/  ISETP.GE.AND P0, PT, R9, 0x1, PT ;  /* 0x000000010900780c */ /* 0x000fca0003f06270 */
[----:B------:R-:W2:Y:S02]  /*0fd0*/  F2I.U32.TRUNC.NTZ R66, R2 ;  /* 0x0000000200427305 */ /* 0x000ea4000020f000 */
[----:B------:R-:W3:Y:S01]  /*0fe0*/  S2UR UR36, SR_CTAID.Z ;  /* 0x00000000002479c3 */ /* 0x000ee20000002700 */
[----:B----4-:R-:W-:-:S05]  /*0ff0*/  IADD3 R68, PT, PT, -R68, RZ, RZ ;  /* 0x000000ff44447210 */ /* 0x010fca0007ffe1ff */
[----:B-1----:R-:W-:Y:S01]  /*1000*/  IMAD R68, R5, R68, UR5 ;  /* 0x0000000505447e24 */ /* 0x002fe2000f8e0244 */
[----:B--2---:R-:W-:-:S05]  /*1010*/  IADD3 R66, PT, PT, -R66, RZ, RZ ;  /* 0x000000ff42427210 */ /* 0x004fca0007ffe1ff */
[----:B---3--:R-:W-:Y:S01]  /*1020*/  IMAD R66, R3, R66, UR4 ;  /* 0x0000000403427e24 */ /* 0x008fe2000f8e0242 */
[----:B------:R-:W-:Y:S06]  /*1030*/  @!P0 BRA `(.L_x_16) ;  /* 0x0000000000b88947 */ /* 0x000fec0003800000 */
[----:B------:R-:W1:Y:S01]  /*1040*/  LDC.64 R4, c[0x0][0xb18] ;  /* 0x0002c600ff047b82 */ /* 0x000e620000000a00 */
[----:B------:R-:W-:-:S07]  /*1050*/  ISETP.NE.AND P0, PT, R9, 0x1, PT ;  /* 0x000000010900780c */ /* 0x000fce0003f05270 */
[----:B------:R-:W2:Y:S08]  /*1060*/  LDC R10, c[0x0][0xb0c] ;  /* 0x0002c300ff0a7b82 */ /* 0x000eb00000000800 */
[----:B------:R-:W3:Y:S08]  /*1070*/  LDC R11, c[0x0][0x370] ;  /* 0x0000dc00ff0b7b82 */ /* 0x000ef00000000800 */
[----:B------:R-:W4:Y:S01]  /*1080*/  LDC R12, c[0x0][0x374] ;  /* 0x0000dd00ff0c7b82 */ /* 0x000f220000000800 */
[----:B-1----:R-:W-:-:S07]  /*1090*/  ISETP.NE.AND P1, PT, R4, 0x1, PT ;  /* 0x000000010400780c */ /* 0x002fce0003f25270 */
[----:B------:R-:W3:Y:S01]  /*10a0*/  LDC.64 R6, c[0x0][0xb10] ;  /* 0x0002c400ff067b82 */ /* 0x000ee20000000a00 */
[----:B--2---:R-:W-:-:S07]  /*10b0*/  ISETP.NE.AND P2, PT, R10, 0x1, PT ;  /* 0x000000010a00780c */ /* 0x004fce0003f45270 */
[----:B------:R-:W1:Y:S08]  /*10c0*/  LDC R8, c[0x0][0xb20] ;  /* 0x0002c800ff087b82 */ /* 0x000e700000000800 */
[----:B------:R-:W2:Y:S01]  /*10d0*/  LDC.64 R2, c[0x0][0xb28] ;  /* 0x0002ca00ff027b82 */ /* 0x000ea20000000a00 */
[----:B----4-:R-:W-:-:S04]  /*10e0*/  IMAD.HI.U32 R13, R12, R5, RZ ;  /* 0x000000050c0d7227 */ /* 0x010fc800078e00ff */
[----:B------:R-:W-:-:S04]  /*10f0*/  IMAD.HI.U32 R5, R20, R5, RZ ;  /* 0x0000000514057227 */ /* 0x000fc800078e00ff */
[----:B---3--:R-:W-:-:S04]  /*1100*/  IMAD.HI.U32 R14, R11, R6, RZ ;  /* 0x000000060b0e7227 */ /* 0x008fc800078e00ff */
[C---:B------:R-:W-:Y:S01]  /*1110*/  IMAD.HI.U32 R16, R21.reuse, R6, RZ ;  /* 0x0000000615107227 */ /* 0x040fe200078e00ff */
[-C--:B------:R-:W-:Y:S02]  /*1120*/  @P2 SHF.R.U32.HI R11, RZ, R7.reuse, R14 ;  /* 0x00000007ff0b2219 */ /* 0x080fe4000001160e */
[-C--:B-1----:R-:W-:Y:S02]  /*1130*/  @P1 SHF.R.U32.HI R12, RZ, R8.reuse, R13 ;  /* 0x00000008ff0c1219 */ /* 0x082fe4000001160d */
[----:B------:R-:W-:Y:S02]  /*1140*/  SHF.R.U32.HI R5, RZ, R8, R5 ;  /* 0x00000008ff057219 */ /* 0x000fe40000011605 */
[----:B------:R-:W-:Y:S02]  /*1150*/  SHF.R.U32.HI R16, RZ, R7, R16 ;  /* 0x00000007ff107219 */ /* 0x000fe40000011610 */
[----:B------:R-:W-:Y:S01]  /*1160*/  SEL R5, R20, R5, !P1 ;  /* 0x0000000514057207 */ /* 0x000fe20004800000 */
[----:B--2---:R-:W-:Y:S01]  /*1170*/  IMAD.HI.U32 R14, R12, R2, RZ ;  /* 0x000000020c0e7227 */ /* 0x004fe200078e00ff */
[----:B------:R-:W-:-:S02]  /*1180*/  SEL R7, R21, R16, !P2 ;  /* 0x0000001015077207 */ /* 0x000fc40005000000 */
[----:B------:R-:W-:Y:S01]  /*1190*/  IADD3 R13, PT, PT, -R5, RZ, RZ ;  /* 0x000000ff050d7210 */ /* 0x000fe20007ffe1ff */
[----:B------:R-:W-:Y:S01]  /*11a0*/  IMAD.HI.U32 R6, R11, R2, RZ ;  /* 0x000000020b067227 */ /* 0x000fe200078e00ff */
[----:B------:R-:W-:-:S03]  /*11b0*/  @P0 SHF.R.U32.HI R12, RZ, R3, R14 ;  /* 0x00000003ff0c0219 */ /* 0x000fc6000001160e */
[----:B------:R-:W-:Y:S01]  /*11c0*/  IMAD R13, R4, R13, R20 ;  /* 0x0000000d040d7224 */ /* 0x000fe200078e0214 */
[----:B------:R-:W-:Y:S01]  /*11d0*/  @P0 SHF.R.U32.HI R11, RZ, R3, R6 ;  /* 0x00000003ff0b0219 */ /* 0x000fe20000011606 */
[----:B------:R-:W-:-:S04]  /*11e0*/  IMAD R12, R12, R9, RZ ;  /* 0x000000090c0c7224 */ /* 0x000fc800078e02ff */
[----:B------:R-:W-:Y:S01]  /*11f0*/  IMAD R6, R11, R9, RZ ;  /* 0x000000090b067224 */ /* 0x000fe200078e02ff */
[----:B------:R-:W-:-:S04]  /*1200*/  ISETP.GE.AND P1, PT, R5, R12, PT ;  /* 0x0000000c0500720c */ /* 0x000fc80003f26270 */
[----:B------:R-:W-:Y:S01]  /*1210*/  ISETP.GE.OR P1, PT, R7, R6, P1 ;  /* 0x000000060700720c */ /* 0x000fe20000f26670 */
[----:B------:R-:W-:-:S05]  /*1220*/  IMAD.HI.U32 R6, R5, R2, RZ ;  /* 0x0000000205067227 */ /* 0x000fca00078e00ff */
[----:B------:R-:W-:-:S04]  /*1230*/  SHF.R.U32.HI R6, RZ, R3, R6 ;  /* 0x00000003ff067219 */ /* 0x000fc80000011606 */
[----:B------:R-:W-:-:S03]  /*1240*/  SEL R6, R5, R6, !P0 ;  /* 0x0000000605067207 */ /* 0x000fc60004000000 */
[----:B------:R-:W-:Y:S01]  /*1250*/  @!P1 IMAD.HI.U32 R8, R7, R2, RZ ;  /* 0x0000000207089227 */ /* 0x000fe200078e00ff */
[----:B------:R-:W-:-:S04]  /*1260*/  IADD3 R2, PT, PT, -R6, RZ, RZ ;  /* 0x000000ff06027210 */ /* 0x000fc80007ffe1ff */
[----:B------:R-:W-:Y:S01]  /*1270*/  @!P1 SHF.R.U32.HI R8, RZ, R3, R8 ;  /* 0x00000003ff089219 */ /* 0x000fe20000011608 */
[----:B------:R-:W-:-:S03]  /*1280*/  IMAD R2, R9, R2, R5 ;  /* 0x0000000209027224 */ /* 0x000fc600078e0205 */
[----:B------:R-:W-:-:S05]  /*1290*/  @!P1 SEL R3, R7, R8, !P0 ;  /* 0x0000000807039207 */ /* 0x000fca0004000000 */
[--C-:B------:R-:W-:Y:S02]  /*12a0*/  @!P1 IMAD.IADD R6, R6, 0x1, -R3.reuse ;  /* 0x0000000106069824 */ /* 0x100fe400078e0a03 */
[----:B------:R-:W-:Y:S01]  /*12b0*/  @!P1 IMAD R3, R2, R11, R3 ;  /* 0x0000000b02039224 */ /* 0x000fe200078e0203 */
[----:B------:R-:W-:Y:S01]  /*12c0*/  IADD3 R2, PT, PT, -R7, RZ, RZ ;  /* 0x000000ff07027210 */ /* 0x000fe20007ffe1ff */
[----:B------:R-:W-:Y:S02]  /*12d0*/  @!P1 IMAD R5, R6, R9, R7 ;  /* 0x0000000906059224 */ /* 0x000fe400078e0207 */
[----:B------:R-:W-:Y:S02]  /*12e0*/  @!P1 IMAD.MOV.U32 R7, RZ, RZ, R3 ;  /* 0x000000ffff079224 */ /* 0x000fe400078e0003 */
[----:B------:R-:W-:Y:S02]  /*12f0*/  IMAD R2, R10, R2, R21 ;  /* 0x000000020a027224 */ /* 0x000fe400078e0215 */
[----:B------:R-:W-:-:S02]  /*1300*/  IMAD R20, R5, R4, R13 ;  /* 0x0000000405147224 */ /* 0x000fc400078e020d */
[----:B------:R-:W-:Y:S02]  /*1310*/  IMAD R21, R7, R10, R2 ;  /* 0x0000000a07157224 */ /* 0x000fe400078e0202 */
.L_x_16:
[----:B------:R-:W1:Y:S01]  /*1320*/  LDCU UR4, c[0x0][0xb30] ;  /* 0x00016600ff0477ac */ /* 0x000e620008000800 */
[----:B------:R-:W2:Y:S08]  /*1330*/  S2UR UR37, SR_CgaCtaId ;  /* 0x00000000002579c3 */ /* 0x000eb00000008800 */
[----:B------:R-:W3:Y:S01]  /*1340*/  LDC R26, c[0x0][0xb24] ;  /* 0x0002c900ff1a7b82 */ /* 0x000ee20000000800 */
[----:B-1----:R-:W-:-:S09]  /*1350*/  UISETP.NE.AND UP1, UPT, UR4, 0x1, UPT ;  /* 0x000000010400788c */ /* 0x002fd2000bf25270 */
[----:B--2---:R-:W-:Y:S05]  /*1360*/  BRA.U UP1, `(.L_x_17) ;  /* 0x0000000101407547 */ /* 0x004fea000b800000 */
[----:B------:R-:W1:Y:S08]  /*1370*/  LDC.64 R4, c[0x0][0xb10] ;  /* 0x0002c400ff047b82 */ /* 0x000e700000000a00 */
[----:B------:R-:W2:Y:S08]  /*1380*/  LDC.64 R2, c[0x0][0xb18] ;  /* 0x0002c600ff027b82 */ /* 0x000eb00000000a00 */
[----:B------:R-:W4:Y:S08]  /*1390*/  LDC R6, c[0x0][0xb20] ;  /* 0x0002c800ff067b82 */ /* 0x000f300000000800 */
[----:B------:R-:W3:Y:S01]  /*13a0*/  LDC R8, c[0x0][0xb0c] ;  /* 0x0002c300ff087b82 */ /* 0x000ee20000000800 */
[----:B-1----:R-:W-:-:S05]  /*13b0*/  IMAD.HI.U32 R4, R21, R4, RZ ;  /* 0x0000000415047227 */ /* 0x002fca00078e00ff */
[----:B------:R-:W-:Y:S01]  /*13c0*/  SHF.R.U32.HI R4, RZ, R5, R4 ;  /* 0x00000005ff047219 */ /* 0x000fe20000011604 */
[----:B--2---:R-:W-:Y:S01]  /*13d0*/  IMAD.HI.U32 R3, R20, R3, RZ ;  /* 0x0000000314037227 */ /* 0x004fe200078e00ff */
[----:B------:R-:W-:-:S04]  /*13e0*/  ISETP.NE.AND P0, PT, R2, 0x1, PT ;  /* 0x000000010200780c */ /* 0x000fc80003f05270 */
[----:B----4-:R-:W-:-:S04]  /*13f0*/  SHF.R.U32.HI R3, RZ, R6, R3 ;  /* 0x00000006ff037219 */ /* 0x010fc80000011603 */
[----:B------:R-:W-:Y:S02]  /*1400*/  SEL R3, R20, R3, !P0 ;  /* 0x0000000314037207 */ /* 0x000fe40004000000 */
[----:B---3--:R-:W-:-:S04]  /*1410*/  ISETP.NE.AND P1, PT, R8, 0x1, PT ;  /* 0x000000010800780c */ /* 0x008fc80003f25270 */
[----:B------:R-:W-:-:S05]  /*1420*/  SEL R4, R21, R4, !P1 ;  /* 0x0000000415047207 */ /* 0x000fca0004800000 */
[----:B------:R-:W-:Y:S02]  /*1430*/  IMAD.IADD R5, R3, 0x1, -R4 ;  /* 0x0000000103057824 */ /* 0x000fe400078e0a04 */
[----:B------:R-:W-:Y:S02]  /*1440*/  IMAD.IADD R3, R4, 0x1, -R3 ;  /* 0x0000000104037824 */ /* 0x000fe400078e0a03 */
[----:B------:R-:W-:Y:S02]  /*1450*/  IMAD R21, R5, R8, R21 ;  /* 0x0000000805157224 */ /* 0x000fe400078e0215 */
[----:B------:R-:W-:-:S07]  /*1460*/  IMAD R20, R3, R2, R20 ;  /* 0x0000000203147224 */ /* 0x000fce00078e0214 */
.L_x_17:
[----:B------:R-:W-:Y:S01]  /*1470*/  BAR.SYNC.DEFER_BLOCKING 0x0 ;  /* 0x0000000000007b1d */ /* 0x000fe20000010000 */
[----:B------:R-:W-:Y:S01]  /*1480*/  UISETP.NE.AND UP1, UPT, UR8, 0x2, UPT ;  /* 0x000000020800788c */ /* 0x000fe2000bf25270 */
[----:B------:R-:W-:Y:S02]  /*1490*/  ISETP.NE.OR P5, PT, R0, 0x2, !P5 ;  /* 0x000000020000780c */ /* 0x000fe40006fa5670 */
[----:B------:R-:W-:-:S06]  /*14a0*/  LOP3.LUT R2, R79, 0x1f, RZ, 0xc0, !PT ;  /* 0x0000001f4f027812 */ /* 0x000fcc00078ec0ff */
[----:B------:R-:W-:Y:S05]  /*14b0*/  BRA.U UP1, `(.L_x_18) ;  /* 0x0000001501787547 */ /* 0x000fea000b800000 */
[----:B------:R-:W1:Y:S01]  /*14c0*/  LDCU UR13, c[0x0][0x38c] ;  /* 0x00007180ff0d77ac */ /* 0x000e620008000800 */
[----:B------:R-:W2:Y:S01]  /*14d0*/  LDC R9, c[0x0][0x370] ;  /* 0x0000dc00ff097b82 */ /* 0x000ea20000000800 */
[----:B------:R-:W-:Y:S01]  /*14e0*/  PLOP3.LUT P1, PT, PT, PT, UP2, 0x80, 0x8 ;  /* 0x000000000008781c */ /* 0x000fe20003f2f028 */
[----:B------:R-:W-:Y:S01]  /*14f0*/  HFMA2 R12, -RZ, RZ, 0, 0 ;  /* 0x00000000ff0c7431 */ /* 0x000fe200000001ff */
[----:B------:R-:W-:Y:S01]  /*1500*/  ISETP.EQ.OR P4, PT, R2, RZ, P5 ;  /* 0x000000ff0200720c */ /* 0x000fe20002f82670 */
[----:B------:R-:W-:Y:S01]  /*1510*/  IMAD.MOV.U32 R15, RZ, RZ, 0x1 ;  /* 0x00000001ff0f7424 */ /* 0x000fe200078e00ff */
[----:B------:R-:W-:Y:S01]  /*1520*/  PLOP3.LUT P1, PT, P1, PT, PT, 0x8, 0x80 ;  /* 0x000000000080781c */ /* 0x000fe20000f2e170 */
[----:B------:R-:W-:Y:S01]  /*1530*/  IMAD.MOV.U32 R14, RZ, RZ, RZ ;  /* 0x000000ffff0e7224 */ /* 0x000fe200078e00ff */
[----:B------:R-:W-:Y:S01]  /*1540*/  MOV R8, 0x1 ;  /* 0x0000000100087802 */ /* 0x000fe20000000f00 */
[----:B------:R-:W4:Y:S01]  /*1550*/  LDC R0, c[0x0][0x374] ;  /* 0x0000dd00ff007b82 */ /* 0x000f220000000800 */
[----:B------:R-:W-:Y:S01]  /*1560*/  IMAD.MOV.U32 R10, RZ, RZ, RZ ;  /* 0x000000ffff0a7224 */ /* 0x000fe200078e00ff */
[----:B------:R-:W2:Y:S01]  /*1570*/  LDCU.64 UR22, c[0x0][0x348] ;  /* 0x00006900ff1677ac */ /* 0x000ea20008000a00 */
[----:B------:R-:W-:Y:S01]  /*1580*/  UMOV UR6, URZ ;  /* 0x000000ff00067c82 */ /* 0x000fe20008000000 */
[----:B-1----:R-:W-:-:S04]  /*1590*/  UIADD3 UR5, UPT, UPT, UR13, 0x1f, URZ ;  /* 0x0000001f0d057890 */ /* 0x002fc8000fffe0ff */
[----:B------:R-:W-:-:S04]  /*15a0*/  USHF.R.S32.HI UR4, URZ, 0x1f, UR5 ;  /* 0x0000001fff047899 */ /* 0x000fc80008011405 */
[----:B------:R-:W-:-:S04]  /*15b0*/  ULEA.HI UR4, UR4, UR5, URZ, 0x5 ;  /* 0x0000000504047291 */ /* 0x000fc8000f8f28ff */
[----:B------:R-:W-:Y:S02]  /*15c0*/  USHF.R.S32.HI UR15, URZ, 0x5, UR4 ;  /* 0x00000005ff0f7899 */ /* 0x000fe40008011404 */
[----:B------:R-:W-:Y:S02]  /*15d0*/  UIADD3 UR4, UPT, UPT, UR13, -0x1, URZ ;  /* 0xffffffff0d047890 */ /* 0x000fe4000fffe0ff */
[----:B------:R-:W-:Y:S02]  /*15e0*/  UISETP.LT.U32.AND UP0, UPT, UR15, 0xc, UPT ;  /* 0x0000000c0f00788c */ /* 0x000fe4000bf01070 */
[----:B------:R-:W-:Y:S02]  /*15f0*/  UISETP.GE.U32.AND UP1, UPT, UR4, -0x3f, UPT ;  /* 0xffffffc10400788c */ /* 0x000fe4000bf26070 */
[----:B------:R-:W-:Y:S02]  /*1600*/  USEL UR14, UR15, 0xc, UP0 ;  /* 0x0000000c0f0e7887 */ /* 0x000fe40008000000 */
[----:B------:R-:W-:-:S02]  /*1610*/  UIADD3 UR13, UPT, UPT, UR13, 0x3e, URZ ;  /* 0x0000003e0d0d7890 */ /* 0x000fc4000fffe0ff */
[----:B------:R-:W-:Y:S02]  /*1620*/  UIADD3 UR5, UPT, UPT, UR14, -0x1, URZ ;  /* 0xffffffff0e057890 */ /* 0x000fe4000fffe0ff */
[----:B------:R-:W-:-:S03]  /*1630*/  UIADD3 UR7, UPT, UPT, UR15, -UR14, URZ ;  /* 0x8000000e0f077290 */ /* 0x000fc6000fffe0ff */
[----:B------:R-:W-:-:S04]  /*1640*/  @UP1 UIADD3 UR5, UPT, UPT, UR14, URZ, URZ ;  /* 0x000000ff0e051290 */ /* 0x000fc8000fffe0ff */
[----:B--2---:R-:W-:-:S12]  /*1650*/  UIADD3 UR5, UPT, UPT, UR5, 0x1, URZ ;  /* 0x0000000105057890 */ /* 0x004fd8000fffe0ff */
.L_x_36:
[----:B------:R-:W-:Y:S01]  /*1660*/  UISETP.NE.AND UP0, UPT, UR37, URZ, UPT ;  /* 0x000000ff2500728c */ /* 0x000fe2000bf05270 */
[----:B------:R-:W1:Y:S08]  /*1670*/  S2UR UR37, SR_CgaCtaId ;  /* 0x00000000002579c3 */ /* 0x000e700000008800 */
[----:B------:R-:W-:Y:S05]  /*1680*/  BRA.U UP0, `(.L_x_19) ;  /* 0x0000000100347547 */ /* 0x000fea000b800000 */
[----:B------:R-:W2:Y:S01]  /*1690*/  S2R R2, SR_CgaCtaId ;  /* 0x0000000000027919 */ /* 0x000ea20000008800 */
[----:B------:R-:W-:-:S04]  /*16a0*/  MOV R3, 0x400 ;  /* 0x0000040000037802 */ /* 0x000fc80000000f00 */
[----:B--2---:R-:W-:Y:S02]  /*16b0*/  LEA R3, R2, R3, 0x18 ;  /* 0x0000000302037211 */ /* 0x004fe400078ec0ff */
[----:B------:R-:W-:-:S03]  /*16c0*/  SHF.L.U32 R2, R8, 0x1f, RZ ;  /* 0x0000001f08027819 */ /* 0x000fc600000006ff */
[----:B------:R-:W-:-:S04]  /*16d0*/  IMAD R3, R10, 0x8, R3 ;  /* 0x000000080a037824 */ /* 0x000fc800078e0203 */
[----:B------:R-:W2:Y:S02]  /*16e0*/  SYNCS.PHASECHK.TRANS64.TRYWAIT P0, [R3+URZ+0x170], R2 ;  /* 0x00017002030075a7 */ /* 0x000ea400080011ff */
[----:B--2---:R-:W-:Y:S05]  /*16f0*/  @!P0 BRA `(.L_x_20) ;  /* 0x0000005c00bc8947 */ /* 0x004fea0003800000 */
.L_x_124:
[----:B------:R-:W-:Y:S01]  /*1700*/  VIADD R10, R10, 0x1 ;  /* 0x000000010a0a7836 */ /* 0x000fe20000000000 */
[----:B------:R2:W-:Y:S04]  /*1710*/  SYNCS.ARRIVE.TRANS64.A1T0 RZ, [R3+URZ+0x160], RZ ;  /* 0x000160ff03ff79a7 */ /* 0x0005e800081000ff */
[----:B------:R-:W-:-:S04]  /*1720*/  ISETP.NE.AND P0, PT, R10, 0x2, PT ;  /* 0x000000020a00780c */ /* 0x000fc80003f05270 */
[----:B------:R-:W-:Y:S02]  /*1730*/  SEL R10, R10, RZ, P0 ;  /* 0x000000ff0a0a7207 */ /* 0x000fe40000000000 */
[----:B--2---:R-:W-:-:S04]  /*1740*/  SEL R3, RZ, 0x1, P0 ;  /* 0x00000001ff037807 */ /* 0x004fc80000000000 */
[----:B------:R-:W-:-:S07]  /*1750*/  LOP3.LUT R8, R8, R3, RZ, 0x3c, !PT ;  /* 0x0000000308087212 */ /* 0x000fce00078e3cff */
.L_x_19:
[----:B------:R-:W-:Y:S01]  /*1760*/  UMOV UR4, 0x400 ;  /* 0x0000040000047882 */ /* 0x000fe20000000000 */
[----:B------:R-:W-:Y:S01]  /*1770*/  SHF.L.U32 R2, R15, 0x1f, RZ ;  /* 0x0000001f0f027819 */ /* 0x000fe200000006ff */
[----:B-1----:R-:W-:Y:S01]  /*1780*/  ULEA UR4, UR37, UR4, 0x18 ;  /* 0x0000000425047291 */ /* 0x002fe2000f8ec0ff */
[----:B------:R-:W-:Y:S01]  /*1790*/  R2UR UR35, R21 ;  /* 0x00000000152372ca */ /* 0x000fe200000e0000 */
[----:B------:R-:W-:Y:S01]  /*17a0*/  UISETP.GE.U32.AND UP0, UPT, UR13, 0x3f, UPT ;  /* 0x0000003f0d00788c */ /* 0x000fe2000bf06070 */
[----:B------:R-:W-:Y:S01]  /*17b0*/  R2UR UR11, R20 ;  /* 0x00000000140b72ca */ /* 0x000fe200000e0000 */
[----:B------:R-:W-:Y:S01]  /*17c0*/  ULEA UR8, UR6, UR4, 0x3 ;  /* 0x0000000406087291 */ /* 0x000fe2000f8e18ff */
[----:B------:R-:W-:-:S08]  /*17d0*/  UMOV UR24, URZ ;  /* 0x000000ff00187c82 */ /* 0x000fd00008000000 */
[----:B------:R1:W2:Y:S01]  /*17e0*/  SYNCS.PHASECHK.TRANS64.TRYWAIT P0, [UR8+0x60], R2 ;  /* 0x00006002ff0075a7 */ /* 0x0002a20008001108 */
[----:B------:R-:W-:Y:S02]  /*17f0*/  USHF.L.U32 UR35, UR35, 0x6, URZ ;  /* 0x0000000623237899 */ /* 0x000fe400080006ff */
[----:B------:R-:W-:Y:S01]  /*1800*/  USHF.L.U32 UR11, UR11, 0x6, URZ ;  /* 0x000000060b0b7899 */ /* 0x000fe200080006ff */
[----:B------:R-:W-:Y:S11]  /*1810*/  BRA.U !UP0, `(.L_x_21) ;  /* 0x0000000108a47547 */ /* 0x000ff6000b800000 */
[----:B------:R-:W-:Y:S01]  /*1820*/  UMOV UR16, URZ ;  /* 0x000000ff00107c82 */ /* 0x000fe20008000000 */
[----:B------:R-:W-:-:S05]  /*1830*/  UMOV UR17, UR6 ;  /* 0x0000000600117c82 */ /* 0x000fca0008000000 */
.L_x_26:
[----:B-1----:R-:W-:Y:S01]  /*1840*/  ULEA UR33, UR17, UR4, 0x3 ;  /* 0x0000000411217291 */ /* 0x002fe2000f8e18ff */
[----:B--2---:R-:W-:Y:S01]  /*1850*/  @!P5 MOV R3, 0x4000 ;  /* 0x000040000003d802 */ /* 0x004fe20000000f00 */
[----:B--2---:R-:W-:Y:S10]  /*1860*/  @P0 BRA `(.L_x_22) ;  /* 0x00000000000c0947 */ /* 0x004ff40003800000 */
[----:B------:R-:W-:-:S04]  /*1870*/  SHF.L.U32 R5, R15, 0x1f, RZ ;  /* 0x0000001f0f057819 */ /* 0x000fc800000006ff */
[----:B------:R-:W2:Y:S02]  /*1880*/  SYNCS.PHASECHK.TRANS64.TRYWAIT P0, [UR33+0x60], R5 ;  /* 0x00006005ff0075a7 */ /* 0x000ea40008001121 */
[----:B--2---:R-:W-:Y:S05]  /*1890*/  @!P0 BRA `(.L_x_23) ;  /* 0x0000005c00688947 */ /* 0x004fea0003800000 */
.L_x_22:
[----:B------:R2:W-:Y:S01]  /*18a0*/  @!P5 SYNCS.ARRIVE.TRANS64 RZ, [UR33], R3 ;  /* 0x00000003ffffd9a7 */ /* 0x0005e20008000021 */
[----:B------:R-:W-:Y:S04]  /*18b0*/  BSSY.RECONVERGENT B0, `(.L_x_24) ;  /* 0x0000003000007945 */ /* 0x000fe80003800200 */
[----:B------:R-:W-:Y:S05]  /*18c0*/  @P4 BRA `(.L_x_25) ;  /* 0x0000000000044947 */ /* 0x000fea0003800000 */
[----:B------:R-:W-:Y:S05]  /*18d0*/  BPT.TRAP 0x1 ;  /* 0x000000040000795c */ /* 0x000fea0000300000 */
.L_x_25:
[----:B------:R-:W-:Y:S05]  /*18e0*/  BSYNC.RECONVERGENT B0 ;  /* 0x0000000000007941 */ /* 0x000fea0003800200 */
.L_x_24:
[----:B------:R-:W-:Y:S02]  /*18f0*/  UIADD3 UR6, UPT, UPT, UR17, 0x1, URZ ;  /* 0x0000000111067890 */ /* 0x000fe4000fffe0ff */
[----:B------:R-:W-:Y:S02]  /*1900*/  UIADD3 UR26, UP1, UPT, UR22, 0x80, URZ ;  /* 0x00000080161a7890 */ /* 0x000fe4000ff3e0ff */
[----:B------:R-:W-:Y:S02]  /*1910*/  UISETP.NE.AND UP0, UPT, UR6, 0xc, UPT ;  /* 0x0000000c0600788c */ /* 0x000fe4000bf05270 */
[----:B------:R-:W-:Y:S02]  /*1920*/  USHF.L.U32 UR34, UR16, 0x5, URZ ;  /* 0x0000000510227899 */ /* 0x000fe400080006ff */
[----:B------:R-:W-:Y:S02]  /*1930*/  USEL UR9, URZ, 0x1, UP0 ;  /* 0x00000001ff097887 */ /* 0x000fe40008000000 */
[----:B------:R-:W-:-:S02]  /*1940*/  USEL UR6, UR6, URZ, UP0 ;  /* 0x000000ff06067287 */ /* 0x000fc40008000000 */
[----:B------:R-:W-:Y:S02]  /*1950*/  UIADD3 UR20, UP0, UPT, UR22, 0x180, URZ ;  /* 0x0000018016147890 */ /* 0x000fe4000ff1e0ff */
[----:B------:R-:W-:Y:S01]  /*1960*/  ULEA UR8, UR6, UR4, 0x3 ;  /* 0x0000000406087291 */ /* 0x000fe2000f8e18ff */
[----:B------:R-:W-:Y:S01]  /*1970*/  LOP3.LUT R15, R15, UR9, RZ, 0x3c, !PT ;  /* 0x000000090f0f7c12 */ /* 0x000fe2000f8e3cff */
[----:B------:R-:W-:Y:S02]  /*1980*/  UIADD3.X UR27, UPT, UPT, URZ, UR23, URZ, UP1, !UPT ;  /* 0x00000017ff1b7290 */ /* 0x000fe40008ffe4ff */
[----:B------:R-:W-:Y:S01]  /*1990*/  UIADD3.X UR21, UPT, UPT, URZ, UR23, URZ, UP0, !UPT ;  /* 0x00000017ff157290 */ /* 0x000fe200087fe4ff */
[----:B-1----:R-:W-:Y:S01]  /*19a0*/  SHF.L.U32 R2, R15, 0x1f, RZ ;  /* 0x0000001f0f027819 */ /* 0x002fe200000006ff */
[----:B------:R-:W-:Y:S01]  /*19b0*/  UMOV UR18, 0x0 ;  /* 0x0000000000127882 */ /* 0x000fe20000000000 */
[----:B------:R-:W-:Y:S01]  /*19c0*/  UMOV UR19, 0x10000000 ;  /* 0x1000000000137882 */ /* 0x000fe20000000000 */
[----:B------:R-:W-:Y:S01]  /*19d0*/  UMOV UR12, UR36 ;  /* 0x00000024000c7c82 */ /* 0x000fe20008000000 */
[----:B------:R1:W1:Y:S01]  /*19e0*/  SYNCS.PHASECHK.TRANS64.TRYWAIT P0, [UR8+0x60], R2 ;  /* 0x00006002ff0075a7 */ /* 0x0002620008001108 */
[----:B------:R-:W-:Y:S01]  /*19f0*/  ULEA UR8, UR17, UR4, 0xd ;  /* 0x0000000411087291 */ /* 0x000fe2000f8e68ff */
[----:B------:R-:W-:Y:S01]  /*1a00*/  UMOV UR9, UR33 ;  /* 0x0000002100097c82 */ /* 0x000fe20008000000 */
[----:B------:R-:W-:-:S02]  /*1a10*/  UMOV UR10, UR34 ;  /* 0x00000022000a7c82 */ /* 0x000fc40008000000 */
[----:B------:R-:W-:Y:S02]  /*1a20*/  UIADD3 UR32, UPT, UPT, UR8, 0x6800, URZ ;  /* 0x0000680008207890 */ /* 0x000fe4000fffe0ff */
[----:B------:R-:W-:Y:S02]  /*1a30*/  UIADD3 UR8, UPT, UPT, UR8, 0x1e800, URZ ;  /* 0x0001e80008087890 */ /* 0x000fe4000fffe0ff */
[----:B------:R-:W-:Y:S01]  /*1a40*/  UIADD3 UR16, UPT, UPT, UR16, 0x1, URZ ;  /* 0x0000000110107890 */ /* 0x000fe2000fffe0ff */
[----:B------:R-:W-:Y:S01]  /*1a50*/  UMOV UR24, UR5 ;  /* 0x0000000500187c82 */ /* 0x000fe20008000000 */
[----:B------:R-:W-:Y:S02]  /*1a60*/  UMOV UR17, UR6 ;  /* 0x0000000600117c82 */ /* 0x000fe40008000000 */
[----:B------:R-:W-:Y:S01]  /*1a70*/  UISETP.NE.AND UP0, UPT, UR16, UR5, UPT ;  /* 0x000000051000728c */ /* 0x000fe2000bf05270 */
[----:B------:R1:W-:Y:S02]  /*1a80*/  UTMALDG.3D [UR32], [UR26], desc[UR18] ;  /* 0x000012201a0075b4 */ /* 0x0003e40008011000 */
[----:B------:R1:W-:Y:S06]  /*1a90*/  UTMALDG.3D [UR8], [UR20], desc[UR18] ;  /* 0x00001208140075b4 */ /* 0x0003ec0008011000 */
[----:B------:R-:W-:Y:S05]  /*1aa0*/  BRA.U UP0, `(.L_x_26) ;  /* 0xfffffffd00647547 */ /* 0x000fea000b83ffff */
.L_x_21:
[----:B-1----:R-:W-:Y:S01]  /*1ab0*/  ULEA UR8, UR6, UR4, 0x3 ;  /* 0x0000000406087291 */ /* 0x002fe2000f8e18ff */
[----:B------:R-:W-:Y:S01]  /*1ac0*/  SHF.L.U32 R2, R15, 0x1f, RZ ;  /* 0x0000001f0f027819 */ /* 0x000fe200000006ff */
[----:B------:R-:W-:Y:S01]  /*1ad0*/  @!P1 SYNCS.ARRIVE.TRANS64.A1T0 RZ, [UR4+0xf8], RZ ;  /* 0x0000f8ffffff99a7 */ /* 0x000fe20008100004 */
[----:B------:R-:W-:-:S06]  /*1ae0*/  UISETP.GT.AND UP0, UPT, UR15, UR14, UPT ;  /* 0x0000000e0f00728c */ /* 0x000fcc000bf04270 */
[----:B--2---:R1:W2:Y:S03]  /*1af0*/  SYNCS.PHASECHK.TRANS64.TRYWAIT P0, [UR8+0x60], R2 ;  /* 0x00006002ff0075a7 */ /* 0x0042a60008001108 */
[----:B------:R-:W-:Y:S05]  /*1b00*/  BRA.U !UP0, `(.L_x_27) ;  /* 0x0000000108a87547 */ /* 0x000fea000b800000 */
[----:B------:R-:W-:Y:S01]  /*1b10*/  UIADD3 UR21, UPT, UPT, UR7, UR24, URZ ;  /* 0x0000001807157290 */ /* 0x000fe2000fffe0ff */
[----:B------:R-:W-:-:S11]  /*1b20*/  UMOV UR25, UR6 ;  /* 0x0000000600197c82 */ /* 0x000fd60008000000 */
.L_x_32:
[----:B-1----:R-:W-:Y:S01]  /*1b30*/  ULEA UR17, UR25, UR4, 0x3 ;  /* 0x0000000419117291 */ /* 0x002fe2000f8e18ff */
[----:B--2---:R-:W-:Y:S01]  /*1b40*/  @!P5 MOV R3, 0x4000 ;  /* 0x000040000003d802 */ /* 0x004fe20000000f00 */
[----:B--2---:R-:W-:Y:S10]  /*1b50*/  @P0 BRA `(.L_x_28) ;  /* 0x00000000000c0947 */ /* 0x004ff40003800000 */
[----:B------:R-:W-:-:S04]  /*1b60*/  SHF.L.U32 R5, R15, 0x1f, RZ ;  /* 0x0000001f0f057819 */ /* 0x000fc800000006ff */
[----:B------:R-:W2:Y:S02]  /*1b70*/  SYNCS.PHASECHK.TRANS64.TRYWAIT P0, [UR17+0x60], R5 ;  /* 0x00006005ff0075a7 */ /* 0x000ea40008001111 */
[----:B--2---:R-:W-:Y:S05]  /*1b80*/  @!P0 BRA `(.L_x_29) ;  /* 0x0000005800c48947 */ /* 0x004fea0003800000 */
.L_x_28:
[----:B------:R2:W-:Y:S01]  /*1b90*/  @!P5 SYNCS.ARRIVE.TRANS64 RZ, [UR17], R3 ;  /* 0x00000003ffffd9a7 */ /* 0x0005e20008000011 */
[----:B------:R-:W-:Y:S04]  /*1ba0*/  BSSY.RECONVERGENT B0, `(.L_x_30) ;  /* 0x0000003000007945 */ /* 0x000fe80003800200 */
[----:B------:R-:W-:Y:S05]  /*1bb0*/  @P4 BRA `(.L_x_31) ;  /* 0x0000000000044947 */ /* 0x000fea0003800000 */
[----:B------:R-:W-:Y:S05]  /*1bc0*/  BPT.TRAP 0x1 ;  /* 0x000000040000795c */ /* 0x000fea0000300000 */
.L_x_31:
[----:B------:R-:W-:Y:S05]  /*1bd0*/  BSYNC.RECONVERGENT B0 ;  /* 0x0000000000007941 */ /* 0x000fea0003800200 */
.L_x_30:
        /* <DEDUP_REMOVED lines=20> */
[----:B------:R-:W-:Y:S01]  /*1d20*/  UIADD3 UR8, UPT, UPT, UR8, 0x1e800, URZ ;  /* 0x0001e80008087890 */ /* 0x000fe2000fffe0ff */
[----:B------:R-:W-:Y:S01]  /*1d30*/  UMOV UR9, UR17 ;  /* 0x0000001100097c82 */ /* 0x000fe20008000000 */
[----:B------:R-:W-:Y:S01]  /*1d40*/  UMOV UR10, UR18 ;  /* 0x00000012000a7c82 */ /* 0x000fe20008000000 */
[----:B------:R-:W-:Y:S01]  /*1d50*/  UIADD3 UR24, UPT, UPT, UR24, 0x1, URZ ;  /* 0x0000000118187890 */ /* 0x000fe2000fffe0ff */
[----:B------:R-:W-:-:S03]  /*1d60*/  UMOV UR25, UR6 ;  /* 0x0000000600197c82 */ /* 0x000fc60008000000 */
[----:B------:R1:W-:Y:S01]  /*1d70*/  UTMALDG.3D [UR16], [UR30], desc[UR26] ;  /* 0x00001a101e0075b4 */ /* 0x0003e20008011000 */
[----:B------:R-:W-:Y:S01]  /*1d80*/  UISETP.NE.AND UP0, UPT, UR24, UR21, UPT ;  /* 0x000000151800728c */ /* 0x000fe2000bf05270 */
[----:B------:R1:W-:Y:S08]  /*1d90*/  UTMALDG.3D [UR8], [UR28], desc[UR26] ;  /* 0x00001a081c0075b4 */ /* 0x0003f00008011000 */
[----:B------:R-:W-:Y:S05]  /*1da0*/  BRA.U UP0, `(.L_x_32) ;  /* 0xfffffffd00607547 */ /* 0x000fea000b83ffff */
.L_x_27:
[----:B-1----:R-:W-:Y:S01]  /*1db0*/  LEA R2, R14, UR4, 0x3 ;  /* 0x000000040e027c11 */ /* 0x002fe2000f8e18ff */
[----:B------:R-:W-:Y:S01]  /*1dc0*/  NOP ;  /* 0x0000000000007918 */ /* 0x000fe20000000000 */
[----:B--2---:R-:W-:Y:S02]  /*1dd0*/  SHF.L.U32 R3, R12, 0x1f, RZ ;  /* 0x0000001f0c037819 */ /* 0x004fe400000006ff */
[----:B------:R-:W-:Y:S02]  /*1de0*/  LEA R4, R14, UR4, 0x4 ;  /* 0x000000040e047c11 */ /* 0x000fe4000f8e20ff */
[----:B------:R-:W1:Y:S02]  /*1df0*/  SYNCS.PHASECHK.TRANS64.TRYWAIT P0, [R2+URZ+0x100], R3 ;  /* 0x00010003020075a7 */ /* 0x000e6400080011ff */
[----:B-1----:R-:W-:Y:S05]  /*1e00*/  @!P0 BRA `(.L_x_33) ;  /* 0x00000058003c8947 */ /* 0x002fea0003800000 */
.L_x_127:
[----:B------:R-:W2:Y:S01]  /*1e10*/  LDS.128 R4, [R4+0x190] ;  /* 0x0001900004047984 */ /* 0x000ea20000000c00 */
[----:B---3--:R-:W-:Y:S01]  /*1e20*/  ISETP.GE.AND P0, PT, R26, 0x1, PT ;  /* 0x000000011a00780c */ /* 0x008fe20003f06270 */
[----:B-1----:R-:W-:Y:S01]  /*1e30*/  VIADD R2, R2, 0x110 ;  /* 0x0000011002027836 */ /* 0x002fe20000000000 */
[----:B------:R-:W-:Y:S01]  /*1e40*/  @!PT LDS RZ, [RZ] ;  /* 0x00000000fffff984 */ /* 0x000fe20000000800 */
[----:B------:R-:W-:Y:S01]  /*1e50*/  @!PT LDS RZ, [RZ] ;  /* 0x00000000fffff984 */ /* 0x000fe20000000800 */
[----:B------:R-:W-:Y:S01]  /*1e60*/  @!PT LDS RZ, [RZ] ;  /* 0x00000000fffff984 */ /* 0x000fe20000000800 */
[----:B------:R-:W-:Y:S01]  /*1e70*/  @!PT LDS RZ, [RZ] ;  /* 0x00000000fffff984 */ /* 0x000fe20000000800 */
[----:B------:R1:W-:Y:S06]  /*1e80*/  MEMBAR.ALL.CTA ;  /* 0x0000000000007992 */ /* 0x0003ec0000008000 */
[----:B-1----:R-:W1:Y:S01]  /*1e90*/  FENCE.VIEW.ASYNC.S ;  /* 0x00000000000073c6 */ /* 0x002e620000000000 */
[----:B------:R-:W-:-:S04]  /*1ea0*/  PRMT R2, RZ, 0x654, R2 ;  /* 0x00000654ff027816 */ /* 0x000fc80000000002 */
[----:B-1----:R1:W-:Y:S01]  /*1eb0*/  SYNCS.ARRIVE.TRANS64.RED.A1T0 RZ, [R2+URZ], RZ ;  /* 0x000000ff02ff79a7 */ /* 0x0023e200081004ff */
[----:B--2---:R-:W-:-:S13]  /*1ec0*/  LOP3.LUT P2, RZ, R6, 0x1, RZ, 0xc0, !PT ;  /* 0x0000000106ff7812 */ /* 0x004fda000784c0ff */
[----:B------:R-:W-:Y:S01]  /*1ed0*/  @P2 SHF.R.U32.HI R3, RZ, 0x10, R5 ;  /* 0x00000010ff032819 */ /* 0x000fe20000011605 */
[----:B------:R-:W-:Y:S01]  /*1ee0*/  VOTEU.ANY UP0, P2 ;  /* 0x0000000000ff7886 */ /* 0x000fe20001000100 */
[----:B------:R-:W-:Y:S02]  /*1ef0*/  @P2 MOV R13, R4 ;  /* 0x00000004000d2202 */ /* 0x000fe40000000f00 */
[----:B------:R-:W-:Y:S02]  /*1f00*/  @P2 R2UR.BROADCAST UR8, R3 ;  /* 0x00000000030822ca */ /* 0x000fe400008e0000 */
[----:B------:R-:W-:-:S11]  /*1f10*/  @P2 LOP3.LUT R11, R5, 0xffff, RZ, 0xc0, !PT ;  /* 0x0000ffff050b2812 */ /* 0x000fd600078ec0ff */
[----:B------:R-:W-:Y:S01]  /*1f20*/  @UP0 UMOV UR36, UR8 ;  /* 0x0000000800240c82 */ /* 0x000fe20008000000 */
[----:B-1----:R-:W-:Y:S05]  /*1f30*/  @!P0 BRA `(.L_x_34) ;  /* 0x0000000000b88947 */ /* 0x002fea0003800000 */
[----:B------:R-:W4:Y:S01]  /*1f40*/  LDC.64 R4, c[0x0][0xb18] ;  /* 0x0002c600ff047b82 */ /* 0x000f220000000a00 */
[----:B------:R-:W-:-:S07]  /*1f50*/  ISETP.NE.AND P3, PT, R26, 0x1, PT ;  /* 0x000000011a00780c */ /* 0x000fce0003f65270 */
[----:B------:R-:W1:Y:S08]  /*1f60*/  LDC.64 R6, c[0x0][0xb10] ;  /* 0x0002c400ff067b82 */ /* 0x000e700000000a00 */
[----:B------:R-:W2:Y:S08]  /*1f70*/  LDC R16, c[0x0][0xb20] ;  /* 0x0002c800ff107b82 */ /* 0x000eb00000000800 */
[----:B------:R-:W3:Y:S01]  /*1f80*/  LDC R18, c[0x0][0xb0c] ;  /* 0x0002c300ff127b82 */ /* 0x000ee20000000800 */
[----:B----4-:R-:W-:Y:S01]  /*1f90*/  IMAD.HI.U32 R17, R0, R5, RZ ;  /* 0x0000000500117227 */ /* 0x010fe200078e00ff */
[----:B------:R-:W-:-:S03]  /*1fa0*/  ISETP.NE.AND P0, PT, R4, 0x1, PT ;  /* 0x000000010400780c */ /* 0x000fc60003f05270 */
[----:B------:R-:W-:-:S03]  /*1fb0*/  IMAD.HI.U32 R5, R11, R5, RZ ;  /* 0x000000050b057227 */ /* 0x000fc600078e00ff */
[----:B------:R-:W4:Y:S01]  /*1fc0*/  LDC.64 R2, c[0x0][0xb28] ;  /* 0x0002ca00ff027b82 */ /* 0x000f220000000a00 */
[----:B-1----:R-:W-:-:S04]  /*1fd0*/  IMAD.HI.U32 R20, R9, R6, RZ ;  /* 0x0000000609147227 */ /* 0x002fc800078e00ff */
[----:B------:R-:W-:Y:S01]  /*1fe0*/  IMAD.HI.U32 R22, R13, R6, RZ ;  /* 0x000000060d167227 */ /* 0x000fe200078e00ff */
[----:B------:R-:W-:Y:S02]  /*1ff0*/  SHF.R.U32.HI R20, RZ, R7, R20 ;  /* 0x00000007ff147219 */ /* 0x000fe40000011614 */
[-C--:B--2---:R-:W-:Y:S02]  /*2000*/  SHF.R.U32.HI R17, RZ, R16.reuse, R17 ;  /* 0x00000010ff117219 */ /* 0x084fe40000011611 */
[----:B------:R-:W-:Y:S02]  /*2010*/  SHF.R.U32.HI R16, RZ, R16, R5 ;  /* 0x00000010ff107219 */ /* 0x000fe40000011605 */
[----:B------:R-:W-:Y:S02]  /*2020*/  SEL R17, R0, R17, !P0 ;  /* 0x0000001100117207 */ /* 0x000fe40004000000 */
[----:B------:R-:W-:Y:S02]  /*2030*/  SHF.R.U32.HI R22, RZ, R7, R22 ;  /* 0x00000007ff167219 */ /* 0x000fe40000011616 */
[----:B---3--:R-:W-:-:S02]  /*2040*/  ISETP.NE.AND P1, PT, R18, 0x1, PT ;  /* 0x000000011200780c */ /* 0x008fc40003f25270 */
[----:B------:R-:W-:Y:S02]  /*2050*/  SEL R5, R11, R16, !P0 ;  /* 0x000000100b057207 */ /* 0x000fe40004000000 */
[----:B------:R-:W-:Y:S02]  /*2060*/  SEL R19, R9, R20, !P1 ;  /* 0x0000001409137207 */ /* 0x000fe40004800000 */
[----:B------:R-:W-:Y:S01]  /*2070*/  SEL R7, R13, R22, !P1 ;  /* 0x000000160d077207 */ /* 0x000fe20004800000 */
[----:B----4-:R-:W-:-:S04]  /*2080*/  IMAD.HI.U32 R20, R17, R2, RZ ;  /* 0x0000000211147227 */ /* 0x010fc800078e00ff */
[----:B------:R-:W-:Y:S01]  /*2090*/  IMAD.HI.U32 R6, R19, R2, RZ ;  /* 0x0000000213067227 */ /* 0x000fe200078e00ff */
[----:B------:R-:W-:-:S04]  /*20a0*/  @P3 SHF.R.U32.HI R17, RZ, R3, R20 ;  /* 0x00000003ff113219 */ /* 0x000fc80000011614 */
        /* <DEDUP_REMOVED lines=8> */
[----:B------:R-:W-:-:S04]  /*2130*/  @!P0 IMAD.HI.U32 R16, R7, R2, RZ ;  /* 0x0000000207108227 */ /* 0x000fc800078e00ff */
[----:B------:R-:W-:Y:S01]  /*2140*/  IMAD.MOV R2, RZ, RZ, -R6 ;  /* 0x000000ffff027224 */ /* 0x000fe200078e0a06 */
[----:B------:R-:W-:-:S03]  /*2150*/  @!P0 SHF.R.U32.HI R16, RZ, R3, R16 ;  /* 0x00000003ff108219 */ /* 0x000fc60000011610 */
[----:B------:R-:W-:Y:S01]  /*2160*/  IMAD R2, R26, R2, R5 ;  /* 0x000000021a027224 */ /* 0x000fe200078e0205 */
[----:B------:R-:W-:Y:S02]  /*2170*/  @!P0 SEL R3, R7, R16, !P3 ;  /* 0x0000001007038207 */ /* 0x000fe40005800000 */
[----:B------:R-:W-:-:S03]  /*2180*/  IADD3 R16, PT, PT, -R5, RZ, RZ ;  /* 0x000000ff05107210 */ /* 0x000fc60007ffe1ff */
[--C-:B------:R-:W-:Y:S02]  /*2190*/  @!P0 IMAD.IADD R6, R6, 0x1, -R3.reuse ;  /* 0x0000000106068824 */ /* 0x100fe400078e0a03 */
[----:B------:R-:W-:Y:S01]  /*21a0*/  @!P0 IMAD R3, R2, R19, R3 ;  /* 0x0000001302038224 */ /* 0x000fe200078e0203 */
[----:B------:R-:W-:Y:S01]  /*21b0*/  IADD3 R2, PT, PT, -R7, RZ, RZ ;  /* 0x000000ff07027210 */ /* 0x000fe20007ffe1ff */
[----:B------:R-:W-:Y:S02]  /*21c0*/  @!P0 IMAD R5, R26, R6, R7 ;  /* 0x000000061a058224 */ /* 0x000fe400078e0207 */
[----:B------:R-:W-:Y:S02]  /*21d0*/  IMAD R11, R4, R16, R11 ;  /* 0x00000010040b7224 */ /* 0x000fe400078e020b */
[----:B------:R-:W-:Y:S02]  /*21e0*/  @!P0 IMAD.MOV.U32 R7, RZ, RZ, R3 ;  /* 0x000000ffff078224 */ /* 0x000fe400078e0003 */
[----:B------:R-:W-:-:S02]  /*21f0*/  IMAD R2, R18, R2, R13 ;  /* 0x0000000212027224 */ /* 0x000fc400078e020d */
[----:B------:R-:W-:Y:S02]  /*2200*/  IMAD R11, R5, R4, R11 ;  /* 0x00000004050b7224 */ /* 0x000fe400078e020b */
[----:B------:R-:W-:Y:S02]  /*2210*/  IMAD R13, R7, R18, R2 ;  /* 0x00000012070d7224 */ /* 0x000fe400078e0202 */
.L_x_34:
[----:B------:R-:W1:Y:S02]  /*2220*/  LDCU UR8, c[0x0][0xb30] ;  /* 0x00016600ff0877ac */ /* 0x000e640008000800 */
[----:B-1----:R-:W-:-:S09]  /*2230*/  UISETP.NE.AND UP0, UPT, UR8, 0x1, UPT ;  /* 0x000000010800788c */ /* 0x002fd2000bf05270 */
[----:B------:R-:W-:Y:S05]  /*2240*/  BRA.U UP0, `(.L_x_35) ;  /* 0x0000000100407547 */ /* 0x000fea000b800000 */
[----:B------:R-:W1:Y:S08]  /*2250*/  LDC.64 R4, c[0x0][0xb10] ;  /* 0x0002c400ff047b82 */ /* 0x000e700000000a00 */
[----:B------:R-:W2:Y:S08]  /*2260*/  LDC.64 R2, c[0x0][0xb18] ;  /* 0x0002c600ff027b82 */ /* 0x000eb00000000a00 */
[----:B------:R-:W3:Y:S08]  /*2270*/  LDC R6, c[0x0][0xb20] ;  /* 0x0002c800ff067b82 */ /* 0x000ef00000000800 */
[----:B------:R-:W4:Y:S01]  /*2280*/  LDC R16, c[0x0][0xb0c] ;  /* 0x0002c300ff107b82 */ /* 0x000f220000000800 */
[----:B-1----:R-:W-:-:S05]  /*2290*/  IMAD.HI.U32 R4, R13, R4, RZ ;  /* 0x000000040d047227 */ /* 0x002fca00078e00ff */
[----:B------:R-:W-:Y:S01]  /*22a0*/  SHF.R.U32.HI R4, RZ, R5, R4 ;  /* 0x00000005ff047219 */ /* 0x000fe20000011604 */
[----:B--2---:R-:W-:Y:S01]  /*22b0*/  IMAD.HI.U32 R3, R11, R3, RZ ;  /* 0x000000030b037227 */ /* 0x004fe200078e00ff */
[----:B------:R-:W-:-:S04]  /*22c0*/  ISETP.NE.AND P0, PT, R2, 0x1, PT ;  /* 0x000000010200780c */ /* 0x000fc80003f05270 */
[----:B---3--:R-:W-:-:S04]  /*22d0*/  SHF.R.U32.HI R6, RZ, R6, R3 ;  /* 0x00000006ff067219 */ /* 0x008fc80000011603 */
[----:B------:R-:W-:Y:S02]  /*22e0*/  SEL R3, R11, R6, !P0 ;  /* 0x000000060b037207 */ /* 0x000fe40004000000 */
[----:B----4-:R-:W-:-:S04]  /*22f0*/  ISETP.NE.AND P1, PT, R16, 0x1, PT ;  /* 0x000000011000780c */ /* 0x010fc80003f25270 */
[----:B------:R-:W-:-:S05]  /*2300*/  SEL R4, R13, R4, !P1 ;  /* 0x000000040d047207 */ /* 0x000fca0004800000 */
[----:B------:R-:W-:Y:S02]  /*2310*/  IMAD.IADD R5, R3, 0x1, -R4 ;  /* 0x0000000103057824 */ /* 0x000fe400078e0a04 */
[----:B------:R-:W-:Y:S02]  /*2320*/  IMAD.IADD R3, R4, 0x1, -R3 ;  /* 0x0000000104037824 */ /* 0x000fe400078e0a03 */
[----:B------:R-:W-:Y:S02]  /*2330*/  IMAD R13, R5, R16, R13 ;  /* 0x00000010050d7224 */ /* 0x000fe400078e020d */
[----:B------:R-:W-:-:S07]  /*2340*/  IMAD R11, R3, R2, R11 ;  /* 0x00000002030b7224 */ /* 0x000fce00078e020b */
.L_x_35:
[----:B------:R-:W-:Y:S01]  /*2350*/  VIADD R14, R14, 0x1 ;  /* 0x000000010e0e7836 */ /* 0x000fe20000000000 */
[----:B------:R-:W-:Y:S01]  /*2360*/  PLOP3.LUT P1, PT, PT, PT, PT, 0x80, 0x8 ;  /* 0x000000000008781c */ /* 0x000fe20003f2f070 */
[----:B------:R-:W-:Y:S02]  /*2370*/  IMAD.IADD R21, R13, 0x1, R68 ;  /* 0x000000010d157824 */ /* 0x000fe400078e0244 */
[----:B------:R-:W-:Y:S01]  /*2380*/  IMAD.IADD R20, R11, 0x1, R66 ;  /* 0x000000010b147824 */ /* 0x000fe200078e0242 */
[----:B------:R-:W-:-:S04]  /*2390*/  ISETP.NE.AND P0, PT, R14, 0x2, PT ;  /* 0x000000020e00780c */ /* 0x000fc80003f05270 */
[----:B------:R-:W-:Y:S02]  /*23a0*/  SEL R3, RZ, 0x1, P0 ;  /* 0x00000001ff037807 */ /* 0x000fe40000000000 */
[----:B------:R-:W-:Y:S02]  /*23b0*/  SEL R14, R14, RZ, P0 ;  /* 0x000000ff0e0e7207 */ /* 0x000fe40000000000 */
[----:B------:R-:W-:Y:S01]  /*23c0*/  LOP3.LUT R12, R12, R3, RZ, 0x3c, !PT ;  /* 0x000000030c0c7212 */ /* 0x000fe200078e3cff */
[----:B------:R-:W-:Y:S06]  /*23d0*/  @P2 BRA `(.L_x_36) ;  /* 0xfffffff000a02947 */ /* 0x000fec000383ffff */
[----:B------:R-:W-:Y:S01]  /*23e0*/  UIADD3 UR4, UPT, UPT, UR4, 0x60, URZ ;  /* 0x0000006004047890 */ /* 0x000fe2000fffe0ff */
[----:B------:R-:W-:-:S03]  /*23f0*/  SHF.L.U32 R3, R15, 0x1f, RZ ;  /* 0x0000001f0f037819 */ /* 0x000fc600000006ff */
[----:B------:R-:W-:-:S09]  /*2400*/  ULEA UR5, UR6, UR4, 0x3 ;  /* 0x0000000406057291 */ /* 0x000fd2000f8e18ff */
[----:B------:R-:W1:Y:S02]  /*2410*/  SYNCS.PHASECHK.TRANS64.TRYWAIT P0, [UR5], R3 ;  /* 0x00000003ff0075a7 */ /* 0x000e640008001105 */
[----:B-1----:R-:W-:Y:S05]  /*2420*/  @!P0 BRA `(.L_x_37) ;  /* 0x0000005000c88947 */ /* 0x002fea0003800000 */
.L_x_129:
[----:B------:R-:W-:-:S04]  /*2430*/  UIADD3 UR6, UPT, UPT, UR6, 0x1, URZ ;  /* 0x0000000106067890 */ /* 0x000fc8000fffe0ff */
[----:B------:R-:W-:-:S04]  /*2440*/  UISETP.NE.AND UP0, UPT, UR6, 0xc, UPT ;  /* 0x0000000c0600788c */ /* 0x000fc8000bf05270 */
[----:B------:R-:W-:Y:S02]  /*2450*/  USEL UR7, URZ, 0x1, UP0 ;  /* 0x00000001ff077887 */ /* 0x000fe40008000000 */
[----:B------:R-:W-:-:S04]  /*2460*/  USEL UR6, UR6, URZ, UP0 ;  /* 0x000000ff06067287 */ /* 0x000fc80008000000 */
[----:B------:R-:W-:Y:S01]  /*2470*/  ULEA UR5, UR6, UR4, 0x3 ;  /* 0x0000000406057291 */ /* 0x000fe2000f8e18ff */
[----:B------:R-:W-:-:S04]  /*2480*/  LOP3.LUT R2, R15, UR7, RZ, 0x3c, !PT ;  /* 0x000000070f027c12 */ /* 0x000fc8000f8e3cff */
[----:B-1----:R-:W-:-:S04]  /*2490*/  SHF.L.U32 R3, R2, 0x1f, RZ ;  /* 0x0000001f02037819 */ /* 0x002fc800000006ff */
[----:B------:R-:W1:Y:S02]  /*24a0*/  SYNCS.PHASECHK.TRANS64.TRYWAIT P0, [UR5], R3 ;  /* 0x00000003ff0075a7 */ /* 0x000e640008001105 */
[----:B-1----:R-:W-:Y:S05]  /*24b0*/  @!P0 BRA `(.L_x_38) ;  /* 0x0000005000bc8947 */ /* 0x002fea0003800000 */
.L_x_131:
        /* <DEDUP_REMOVED lines=9> */
.L_x_133:
        /* <DEDUP_REMOVED lines=9> */
.L_x_135:
        /* <DEDUP_REMOVED lines=9> */
.L_x_137:
        /* <DEDUP_REMOVED lines=9> */
.L_x_139:
        /* <DEDUP_REMOVED lines=9> */
.L_x_141:
        /* <DEDUP_REMOVED lines=9> */
.L_x_143:
        /* <DEDUP_REMOVED lines=9> */
.L_x_145:
        /* <DEDUP_REMOVED lines=9> */
.L_x_147:
        /* <DEDUP_REMOVED lines=9> */
.L_x_149:
[----:B------:R-:W-:-:S04]  /*29d0*/  UIADD3 UR6, UPT, UPT, UR6, 0x1, URZ ;  /* 0x0000000106067890 */ /* 0x000fc8000fffe0ff */
[----:B------:R-:W-:-:S04]  /*29e0*/  UISETP.NE.AND UP0, UPT, UR6, 0xc, UPT ;  /* 0x0000000c0600788c */ /* 0x000fc8000bf05270 */
[----:B------:R-:W-:Y:S02]  /*29f0*/  USEL UR5, URZ, 0x1, UP0 ;  /* 0x00000001ff057887 */ /* 0x000fe40008000000 */
[----:B------:R-:W-:-:S04]  /*2a00*/  USEL UR6, UR6, URZ, UP0 ;  /* 0x000000ff06067287 */ /* 0x000fc80008000000 */
[----:B------:R-:W-:Y:S01]  /*2a10*/  ULEA UR6, UR6, UR4, 0x3 ;  /* 0x0000000406067291 */ /* 0x000fe2000f8e18ff */
[----:B-1----:R-:W-:-:S04]  /*2a20*/  LOP3.LUT R3, R2, UR5, RZ, 0x3c, !PT ;  /* 0x0000000502037c12 */ /* 0x002fc8000f8e3cff */
[----:B------:R-:W-:Y:S01]  /*2a30*/  SHF.L.U32 R3, R3, 0x1f, RZ ;  /* 0x0000001f03037819 */ /* 0x000fe200000006ff */
[----:B----4-:R-:W-:-:S07]  /*2a40*/  IMAD.U32 R0, RZ, RZ, UR6 ;  /* 0x00000006ff007e24 */ /* 0x010fce000f8e00ff */
.L_x_48:
[----:B-1----:R1:W2:Y:S02]  /*2a50*/  SYNCS.PHASECHK.TRANS64.TRYWAIT P0, [R0+URZ], R3 ;  /* 0x00000003000075a7 */ /* 0x0022a400080011ff */
[----:B--2---:R-:W-:Y:S05]  /*2a60*/  @!P0 NANOSLEEP.SYNCS 0x989680 ;  /* 0x009896800000895d */ /* 0x004fea0003900000 */
[----:B------:R-:W2:Y:S02]  /*2a70*/  @!P0 SYNCS.PHASECHK.TRANS64 P0, [R0+URZ], R3 ;  /* 0x00000003000085a7 */ /* 0x000ea400080010ff */
[----:B--2---:R-:W-:Y:S05]  /*2a80*/  @P0 EXIT ;  /* 0x000000000000094d */ /* 0x004fea0003800000 */
[----:B------:R-:W-:Y:S05]  /*2a90*/  BRA `(.L_x_48) ;  /* 0xfffffffc00ec7947 */ /* 0x000fea000383ffff */
.L_x_18:
[----:B------:R-:W-:-:S04]  /*2aa0*/  UISETP.NE.AND UP1, UPT, UR37, URZ, UPT ;  /* 0x000000ff2500728c */ /* 0x000fc8000bf25270 */
[----:B------:R-:W-:-:S09]  /*2ab0*/  UISETP.NE.OR UP1, UPT, UR8, 0x1, UP1 ;  /* 0x000000010800788c */ /* 0x000fd20008f25670 */
[----:B------:R-:W-:Y:S05]  /*2ac0*/  BRA.U UP1, `(.L_x_49) ;  /* 0x0000000501487547 */ /* 0x000fea000b800000 */
[----:B------:R-:W-:Y:S01]  /*2ad0*/  ISETP.NE.AND P2, PT, R2, RZ, PT ;  /* 0x000000ff0200720c */ /* 0x000fe20003f45270 */
[----:B------:R-:W-:Y:S01]  /*2ae0*/  IMAD.MOV.U32 R12, RZ, RZ, 0x1 ;  /* 0x00000001ff0c7424 */ /* 0x000fe200078e00ff */
[----:B------:R-:W-:Y:S02]  /*2af0*/  CS2R R10, SRZ ;  /* 0x00000000000a7805 */ /* 0x000fe4000001ff00 */
[----:B------:R-:W-:Y:S01]  /*2b00*/  CS2R R8, SRZ ;  /* 0x0000000000087805 */ /* 0x000fe2000001ff00 */
[----:B------:R-:W-:Y:S01]  /*2b10*/  UMOV UR4, 0x400 ;  /* 0x0000040000047882 */ /* 0x000fe20000000000 */
[----:B------:R-:W-:Y:S01]  /*2b20*/  UMOV UR6, URZ ;  /* 0x000000ff00067c82 */ /* 0x000fe20008000000 */
[----:B------:R-:W-:-:S12]  /*2b30*/  ULEA UR37, UR37, UR4, 0x18 ;  /* 0x0000000425257291 */ /* 0x000fd8000f8ec0ff */
.L_x_53:
[----:B------:R-:W-:Y:S02]  /*2b40*/  LEA R0, R8, UR37, 0x3 ;  /* 0x0000002508007c11 */ /* 0x000fe4000f8e18ff */
[----:B------:R-:W-:-:S03]  /*2b50*/  SHF.L.U32 R5, R9, 0x1f, RZ ;  /* 0x0000001f09057819 */ /* 0x000fc600000006ff */
[----:B------:R-:W-:Y:S01]  /*2b60*/  VIADD R4, R0, 0x170 ;  /* 0x0000017000047836 */ /* 0x000fe20000000000 */
[----:B------:R-:W1:Y:S02]  /*2b70*/  SYNCS.PHASECHK.TRANS64.TRYWAIT P0, [R0+URZ+0x160], R5 ;  /* 0x00016005000075a7 */ /* 0x000e6400080011ff */
[----:B-1----:R-:W-:Y:S05]  /*2b80*/  @!P0 BRA `(.L_x_50) ;  /* 0x0000004c00f88947 */ /* 0x002fea0003800000 */
.L_x_150:
[----:B------:R-:W-:Y:S01]  /*2b90*/  ULEA UR5, UR6, UR37, 0x3 ;  /* 0x0000002506057291 */ /* 0x000fe2000f8e18ff */
[----:B------:R-:W-:Y:S02]  /*2ba0*/  PRMT R4, RZ, 0x654, R4 ;  /* 0x00000654ff047816 */ /* 0x000fe40000000004 */
[----:B-1----:R-:W-:Y:S01]  /*2bb0*/  SHF.L.U32 R5, R12, 0x1f, RZ ;  /* 0x0000001f0c057819 */ /* 0x002fe200000006ff */
[----:B------:R-:W-:Y:S01]  /*2bc0*/  UIADD3 UR4, UPT, UPT, UR5, 0x100, URZ ;  /* 0x0000010005047890 */ /* 0x000fe2000fffe0ff */
[----:B------:R1:W-:Y:S05]  /*2bd0*/  SYNCS.ARRIVE.TRANS64.RED.A1T0 RZ, [R4+URZ], RZ ;  /* 0x000000ff04ff79a7 */ /* 0x0003ea00081004ff */
[----:B------:R-:W-:Y:S01]  /*2be0*/  IMAD.U32 R7, RZ, RZ, UR4 ;  /* 0x00000004ff077e24 */ /* 0x000fe2000f8e00ff */
[----:B------:R-:W2:Y:S04]  /*2bf0*/  SYNCS.PHASECHK.TRANS64.TRYWAIT P0, [UR5+0x110], R5 ;  /* 0x00011005ff0075a7 */ /* 0x000ea80008001105 */
[----:B------:R-:W-:Y:S01]  /*2c00*/  PRMT R6, R2, 0x654, R7 ;  /* 0x0000065402067816 */ /* 0x000fe20000000007 */
[----:B-1----:R-:W-:Y:S01]  /*2c10*/  @!P2 IMAD.MOV.U32 R4, RZ, RZ, 0x10 ;  /* 0x00000010ff04a424 */ /* 0x002fe200078e00ff */
[----:B--2---:R-:W-:Y:S06]  /*2c20*/  @!P0 BRA `(.L_x_51) ;  /* 0x0000004c00e48947 */ /* 0x004fec0003800000 */
.L_x_152:
[----:B------:R-:W-:Y:S01]  /*2c30*/  ULEA UR4, UR6, UR37, 0x4 ;  /* 0x0000002506047291 */ /* 0x000fe2000f8e20ff */
[----:B------:R-:W-:Y:S01]  /*2c40*/  SEL R3, R6, R3, !P2 ;  /* 0x0000000306037207 */ /* 0x000fe20005000000 */
[----:B------:R-:W-:Y:S01]  /*2c50*/  UIADD3 UR5, UPT, UPT, UR5, 0x100, URZ ;  /* 0x0000010005057890 */ /* 0x000fe2000fffe0ff */
[----:B-1----:R-:W-:Y:S01]  /*2c60*/  LEA R0, R11, UR37, 0x3 ;  /* 0x000000250b007c11 */ /* 0x002fe2000f8e18ff */
[----:B------:R-:W-:Y:S01]  /*2c70*/  UIADD3 UR4, UPT, UPT, UR4, 0x190, URZ ;  /* 0x0000019004047890 */ /* 0x000fe2000fffe0ff */
[----:B------:R-:W-:Y:S01]  /*2c80*/  SHF.L.U32 R5, R10, 0x1f, RZ ;  /* 0x0000001f0a057819 */ /* 0x000fe200000006ff */
[----:B------:R1:W-:Y:S01]  /*2c90*/  @!P2 SYNCS.ARRIVE.TRANS64.RED RZ, [R3+URZ], R4 ;  /* 0x0000000403ffa9a7 */ /* 0x0003e200080004ff */
[----:B------:R-:W-:Y:S01]  /*2ca0*/  UIADD3 UR6, UPT, UPT, UR6, 0x1, URZ ;  /* 0x0000000106067890 */ /* 0x000fe2000fffe0ff */
[----:B------:R-:W-:-:S03]  /*2cb0*/  VIADD R8, R8, 0x1 ;  /* 0x0000000108087836 */ /* 0x000fc60000000000 */
[----:B------:R-:W-:Y:S02]  /*2cc0*/  UISETP.NE.AND UP0, UPT, UR6, 0x2, UPT ;  /* 0x000000020600788c */ /* 0x000fe4000bf05270 */
[----:B------:R-:W-:Y:S06]  /*2cd0*/  UGETNEXTWORKID.BROADCAST [UR4], [UR5] ;  /* 0x00000000040073ca */ /* 0x000fec0008000100 */
[----:B------:R-:W-:Y:S01]  /*2ce0*/  USEL UR4, URZ, 0x1, UP0 ;  /* 0x00000001ff047887 */ /* 0x000fe20008000000 */
[----:B------:R-:W-:Y:S01]  /*2cf0*/  ISETP.NE.AND P0, PT, R8, 0x2, PT ;  /* 0x000000020800780c */ /* 0x000fe20003f05270 */
[----:B------:R-:W-:Y:S01]  /*2d00*/  USEL UR6, UR6, URZ, UP0 ;  /* 0x000000ff06067287 */ /* 0x000fe20008000000 */
[----:B------:R-:W2:Y:S03]  /*2d10*/  SYNCS.PHASECHK.TRANS64.TRYWAIT P1, [R0+URZ+0x100], R5 ;  /* 0x00010005000075a7 */ /* 0x000ea600080211ff */
[----:B------:R-:W-:Y:S01]  /*2d20*/  LOP3.LUT R12, R12, UR4, RZ, 0x3c, !PT ;  /* 0x000000040c0c7c12 */ /* 0x000fe2000f8e3cff */
[----:B-12---:R-:W-:Y:S07]  /*2d30*/  @!P1 BRA `(.L_x_52) ;  /* 0x0000004c00b89947 */ /* 0x006fee0003800000 */
.L_x_153:
[C---:B------:R-:W-:Y:S01]  /*2d40*/  LEA R4, R11.reuse, UR37, 0x4 ;  /* 0x000000250b047c11 */ /* 0x040fe2000f8e20ff */
[----:B-1----:R-:W-:Y:S01]  /*2d50*/  VIADD R0, R0, 0x110 ;  /* 0x0000011000007836 */ /* 0x002fe20000000000 */
[----:B------:R-:W-:Y:S01]  /*2d60*/  SEL R8, R8, RZ, P0 ;  /* 0x000000ff08087207 */ /* 0x000fe20000000000 */
[----:B------:R-:W-:-:S03]  /*2d70*/  VIADD R11, R11, 0x1 ;  /* 0x000000010b0b7836 */ /* 0x000fc60000000000 */
[----:B------:R-:W1:Y:S01]  /*2d80*/  LDS.128 R4, [R4+0x190] ;  /* 0x0001900004047984 */ /* 0x000e620000000c00 */
[----:B------:R-:W-:Y:S02]  /*2d90*/  PRMT R0, RZ, 0x654, R0 ;  /* 0x00000654ff007816 */ /* 0x000fe40000000000 */
[C---:B------:R-:W-:Y:S01]  /*2da0*/  ISETP.NE.AND P1, PT, R11.reuse, 0x2, PT ;  /* 0x000000020b00780c */ /* 0x040fe20003f25270 */
[----:B------:R-:W-:Y:S01]  /*2db0*/  @!PT LDS RZ, [RZ] ;  /* 0x00000000fffff984 */ /* 0x000fe20000000800 */
[----:B------:R-:W-:Y:S01]  /*2dc0*/  @!PT LDS RZ, [RZ] ;  /* 0x00000000fffff984 */ /* 0x000fe20000000800 */
[----:B------:R-:W-:Y:S01]  /*2dd0*/  @!PT LDS RZ, [RZ] ;  /* 0x00000000fffff984 */ /* 0x000fe20000000800 */
[----:B------:R-:W-:Y:S01]  /*2de0*/  @!PT LDS RZ, [RZ] ;  /* 0x00000000fffff984 */ /* 0x000fe20000000800 */
[----:B------:R2:W-:Y:S06]  /*2df0*/  MEMBAR.ALL.CTA ;  /* 0x0000000000007992 */ /* 0x0005ec0000008000 */
[----:B--2---:R-:W2:Y:S01]  /*2e00*/  FENCE.VIEW.ASYNC.S ;  /* 0x00000000000073c6 */ /* 0x004ea20000000000 */
[----:B------:R-:W-:Y:S01]  /*2e10*/  SEL R11, R11, RZ, P1 ;  /* 0x000000ff0b0b7207 */ /* 0x000fe20000800000 */
[----:B--2---:R2:W-:Y:S01]  /*2e20*/  SYNCS.ARRIVE.TRANS64.RED.A1T0 RZ, [R0+URZ], RZ ;  /* 0x000000ff00ff79a7 */ /* 0x0045e200081004ff */
[----:B-1----:R-:W-:-:S02]  /*2e30*/  LOP3.LUT P3, RZ, R6, 0x1, RZ, 0xc0, !PT ;  /* 0x0000000106ff7812 */ /* 0x002fc4000786c0ff */
[----:B------:R-:W-:-:S04]  /*2e40*/  SEL R5, RZ, 0x1, P1 ;  /* 0x00000001ff057807 */ /* 0x000fc80000800000 */
[----:B------:R-:W-:Y:S02]  /*2e50*/  LOP3.LUT R10, R10, R5, RZ, 0x3c, !PT ;  /* 0x000000050a0a7212 */ /* 0x000fe400078e3cff */
[----:B--2---:R-:W-:-:S04]  /*2e60*/  SEL R0, RZ, 0x1, P0 ;  /* 0x00000001ff007807 */ /* 0x004fc80000000000 */
[----:B------:R-:W-:Y:S01]  /*2e70*/  LOP3.LUT R9, R9, R0, RZ, 0x3c, !PT ;  /* 0x0000000009097212 */ /* 0x000fe200078e3cff */
[----:B------:R-:W-:Y:S06]  /*2e80*/  @P3 BRA `(.L_x_53) ;  /* 0xfffffffc002c3947 */ /* 0x000fec000383ffff */
[----:B------:R-:W-:Y:S01]  /*2e90*/  ULEA UR5, UR6, UR37, 0x3 ;  /* 0x0000002506057291 */ /* 0x000fe2000f8e18ff */
[----:B------:R-:W-:-:S08]  /*2ea0*/  SHF.L.U32 R3, R12, 0x1f, RZ ;  /* 0x0000001f0c037819 */ /* 0x000fd000000006ff */
[----:B------:R-:W1:Y:S02]  /*2eb0*/  SYNCS.PHASECHK.TRANS64 P0, [UR5+0x110], R3 ;  /* 0x00011003ff0075a7 */ /* 0x000e640008001005 */
[----:B-1----:R-:W-:Y:S05]  /*2ec0*/  @P0 BRA `(.L_x_54) ;  /* 0x0000000000080947 */ /* 0x002fea0003800000 */
[----:B------:R-:W1:Y:S02]  /*2ed0*/  SYNCS.PHASECHK.TRANS64.TRYWAIT P0, [UR5+0x110], R3 ;  /* 0x00011003ff0075a7 */ /* 0x000e640008001105 */
[----:B-1----:R-:W-:Y:S05]  /*2ee0*/  @!P0 BRA `(.L_x_55) ;  /* 0x0000004c00608947 */ /* 0x002fea0003800000 */
.L_x_54:
[----:B------:R-:W-:-:S04]  /*2ef0*/  UIADD3 UR4, UPT, UPT, UR6, 0x1, URZ ;  /* 0x0000000106047890 */ /* 0x000fc8000fffe0ff */
[----:B------:R-:W-:-:S04]  /*2f00*/  UISETP.NE.AND UP0, UPT, UR4, 0x2, UPT ;  /* 0x000000020400788c */ /* 0x000fc8000bf05270 */
[----:B------:R-:W-:Y:S02]  /*2f10*/  USEL UR7, URZ, 0x1, UP0 ;  /* 0x00000001ff077887 */ /* 0x000fe40008000000 */
[----:B------:R-:W-:-:S04]  /*2f20*/  USEL UR4, UR4, URZ, UP0 ;  /* 0x000000ff04047287 */ /* 0x000fc80008000000 */
[----:B------:R-:W-:Y:S01]  /*2f30*/  ULEA UR4, UR4, UR37, 0x3 ;  /* 0x0000002504047291 */ /* 0x000fe2000f8e18ff */
[----:B-1----:R-:W-:-:S04]  /*2f40*/  LOP3.LUT R3, R12, UR7, RZ, 0x3c, !PT ;  /* 0x000000070c037c12 */ /* 0x002fc8000f8e3cff */
[----:B------:R-:W-:-:S04]  /*2f50*/  SHF.L.U32 R0, R3, 0x1f, RZ ;  /* 0x0000001f03007819 */ /* 0x000fc800000006ff */
[----:B------:R-:W1:Y:S02]  /*2f60*/  SYNCS.PHASECHK.TRANS64 P0, [UR4+0x110], R0 ;  /* 0x00011000ff0075a7 */ /* 0x000e640008001004 */
[----:B-1----:R-:W-:Y:S05]  /*2f70*/  @P0 EXIT ;  /* 0x000000000000094d */ /* 0x002fea0003800000 */
[----:B------:R-:W-:Y:S02]  /*2f80*/  SHF.L.U32 R3, R3, 0x1f, RZ ;  /* 0x0000001f03037819 */ /* 0x000fe400000006ff */
[----:B------:R-:W-:-:S07]  /*2f90*/  MOV R0, UR4 ;  /* 0x0000000400007c02 */ /* 0x000fce0008000f00 */
.L_x_56:
[----:B-1----:R1:W2:Y:S02]  /*2fa0*/  SYNCS.PHASECHK.TRANS64.TRYWAIT P0, [R0+URZ+0x110], R3 ;  /* 0x00011003000075a7 */ /* 0x0022a400080011ff */
[----:B--2---:R-:W-:Y:S05]  /*2fb0*/  @!P0 NANOSLEEP.SYNCS 0x989680 ;  /* 0x009896800000895d */ /* 0x004fea0003900000 */
[----:B------:R-:W2:Y:S02]  /*2fc0*/  @!P0 SYNCS.PHASECHK.TRANS64 P0, [R0+URZ+0x110], R3 ;  /* 0x00011003000085a7 */ /* 0x000ea400080010ff */
[----:B--2---:R-:W-:Y:S05]  /*2fd0*/  @P0 EXIT ;  /* 0x000000000000094d */ /* 0x004fea0003800000 */
[----:B------:R-:W-:Y:S05]  /*2fe0*/  BRA `(.L_x_56) ;  /* 0xfffffffc00ec7947 */ /* 0x000fea000383ffff */
.L_x_49:
[----:B------:R-:W-:-:S09]  /*2ff0*/  UISETP.NE.AND UP1, UPT, UR8, URZ, UPT ;  /* 0x000000ff0800728c */ /* 0x000fd2000bf25270 */
[----:B------:R-:W-:Y:S05]  /*3000*/  BRA.U UP1, `(.L_x_57) ;  /* 0x0000000d01cc7547 */ /* 0x000fea000b800000 */
[----:B------:R-:W-:Y:S01]  /*3010*/  UMOV UR4, 0x40 ;  /* 0x0000004000047882 */ /* 0x000fe20000000000 */
[----:B------:R-:W-:Y:S01]  /*3020*/  NOP ;  /* 0x0000000000007918 */ /* 0x000fe20000000000 */
[----:B------:R-:W-:Y:S01]  /*3030*/  ULEA UR4, UR37, UR4, 0x18 ;  /* 0x0000000425047291 */ /* 0x000fe2000f8ec0ff */
[----:B------:R-:W-:Y:S02]  /*3040*/  UMOV UR5, 0x400 ;  /* 0x0000040000057882 */ /* 0x000fe40000000000 */
[----:B------:R-:W-:-:S06]  /*3050*/  ULEA UR37, UR37, UR5, 0x18 ;  /* 0x0000000525257291 */ /* 0x000fcc000f8ec0ff */
[----:B------:R-:W1:Y:S02]  /*3060*/  LDS.U8 R0, [UR4+0x1c] ;  /* 0x00001c04ff007984 */ /* 0x000e640008000000 */
[----:B-1----:R-:W-:-:S13]  /*3070*/  ISETP.NE.AND P0, PT, R0, RZ, PT ;  /* 0x000000ff0000720c */ /* 0x002fda0003f05270 */
[----:B------:R-:W-:Y:S05]  /*3080*/  @P0 BRA `(.L_x_58) ;  /* 0x0000000000580947 */ /* 0x000fea0003800000 */
[----:B------:R-:W-:-:S13]  /*3090*/  ELECT P0, URZ, PT ;  /* 0x0000000000ff782f */ /* 0x000fda0003800000 */
[----:B------:R-:W-:Y:S05]  /*30a0*/  @!P0 BRA `(.L_x_59) ;  /* 0x0000000000608947 */ /* 0x000fea0003800000 */
[----:B------:R-:W-:Y:S01]  /*30b0*/  UMOV UR5, 0x10 ;  /* 0x0000001000057882 */ /* 0x000fe20000000000 */
[----:B------:R-:W-:Y:S01]  /*30c0*/  HFMA2 R0, -RZ, RZ, 0, 5.9604644775390625e-08 ;  /* 0x00000001ff007431 */ /* 0x000fe200000001ff */
[----:B------:R-:W-:-:S03]  /*30d0*/  MOV R2, 0xffff ;  /* 0x0000ffff00027802 */ /* 0x000fc60000000f00 */
[----:B------:R-:W-:Y:S04]  /*30e0*/  DEPBAR.LE SB1, 0x36 ;  /* 0x00009d800000791a */ /* 0x000fe80000000000 */
[----:B------:R-:W1:Y:S02]  /*30f0*/  UTCATOMSWS.FIND_AND_SET.ALIGN UP0, UR5, UR5 ;  /* 0x00000005000575e3 */ /* 0x000e640008000800 */
[----:B-1----:R-:W-:Y:S01]  /*3100*/  MOV R3, UR5 ;  /* 0x0000000500037c02 */ /* 0x002fe20008000f00 */
[----:B------:R-:W-:Y:S06]  /*3110*/  BRA.U UP0, `(.L_x_60) ;  /* 0x0000000100187547 */ /* 0x000fec000b800000 */
.L_x_61:
[----:B------:R-:W-:Y:S05]  /*3120*/  NANOSLEEP 0x64 ;  /* 0x000000640000795d */ /* 0x000fea0003800000 */
[----:B------:R-:W-:-:S05]  /*3130*/  UMOV UR5, 0x10 ;  /* 0x0000001000057882 */ /* 0x000fca0000000000 */
[----:B------:R-:W-:Y:S04]  /*3140*/  DEPBAR.LE SB1, 0x36 ;  /* 0x00009d800000791a */ /* 0x000fe80000000000 */
[----:B------:R-:W1:Y:S02]  /*3150*/  UTCATOMSWS.FIND_AND_SET.ALIGN UP0, UR5, UR5 ;  /* 0x00000005000575e3 */ /* 0x000e640008000800 */
[----:B-1----:R-:W-:Y:S01]  /*3160*/  MOV R3, UR5 ;  /* 0x0000000500037c02 */ /* 0x002fe20008000f00 */
[----:B------:R-:W-:Y:S05]  /*3170*/  BRA.U !UP0, `(.L_x_61) ;  /* 0xfffffffd08e87547 */ /* 0x000fea000b83ffff */
.L_x_60:
[-C--:B------:R-:W-:Y:S02]  /*3180*/  SHF.L.U32 R2, R2, R3.reuse, RZ ;  /* 0x0000000302027219 */ /* 0x080fe400000006ff */
[----:B------:R-:W-:Y:S01]  /*3190*/  SHF.L.U32 R0, R0, R3, RZ ;  /* 0x0000000300007219 */ /* 0x000fe200000006ff */
[----:B------:R-:W-:Y:S02]  /*31a0*/  IMAD.SHL.U32 R3, R3, 0x20, RZ ;  /* 0x0000002003037824 */ /* 0x000fe400078e00ff */
[----:B------:R1:W-:Y:S04]  /*31b0*/  ATOMS.OR RZ, [UR4+0x14], R2 ;  /* 0x00001402ffff798c */ /* 0x0003e8000b000004 */
[----:B------:R1:W-:Y:S04]  /*31c0*/  ATOMS.OR RZ, [UR4+0x18], R0 ;  /* 0x00001800ffff798c */ /* 0x0003e8000b000004 */
[----:B------:R1:W-:Y:S01]  /*31d0*/  STS [UR37+0x1b0], R3 ;  /* 0x0001b003ff007988 */ /* 0x0003e20008000825 */
[----:B------:R-:W-:Y:S05]  /*31e0*/  BRA `(.L_x_59) ;  /* 0x0000000000107947 */ /* 0x000fea0003800000 */
.L_x_58:
[----:B------:R-:W-:Y:S02]  /*31f0*/  MOV R0, 0xffffffff ;  /* 0xffffffff00007802 */ /* 0x000fe40000000f00 */
[----:B------:R-:W-:-:S03]  /*3200*/  MOV R2, 0x3230 ;  /* 0x0000323000027802 */ /* 0x000fc60000000f00 */
[----:B------:R1:W-:Y:S04]  /*3210*/  STS [UR37+0x1b0], R0 ;  /* 0x0001b000ff007988 */ /* 0x0003e80008000825 */
[----:B-1-3-5:R-:W-:Y:S05]  /*3220*/  CALL.REL.NOINC `($__internal_1_$__cuda_sm10x_tcgen05_guardrail_trap_phase_invalid_during_alloc) ;  /* 0x0000005000347944 */ /* 0x02afea0003c00000 */
.L_x_59:
[----:B------:R-:W-:Y:S05]  /*3230*/  WARPSYNC.ALL ;  /* 0x0000000000007948 */ /* 0x000fea0003800000 */
[----:B------:R-:W2:Y:S01]  /*3240*/  S2UR UR5, SR_CgaCtaId ;  /* 0x00000000000579c3 */ /* 0x000ea20000008800 */
[----:B------:R-:W-:Y:S01]  /*3250*/  UMOV UR4, 0x400 ;  /* 0x0000040000047882 */ /* 0x000fe20000000000 */
[----:B------:R-:W-:-:S06]  /*3260*/  NOP ;  /* 0x0000000000007918 */ /* 0x000fcc0000000000 */
[----:B------:R-:W-:Y:S06]  /*3270*/  BAR.ARV 0x6, 0xa0 ;  /* 0x0182800000007b1d */ /* 0x000fec0000002000 */
[----:B------:R-:W4:Y:S01]  /*3280*/  LDCU UR7, c[0x0][0x38c] ;  /* 0x00007180ff0777ac */ /* 0x000f220008000800 */
[----:B------:R-:W-:Y:S01]  /*3290*/  IMAD.MOV.U32 R11, RZ, RZ, 0x1 ;  /* 0x00000001ff0b7424 */ /* 0x000fe200078e00ff */
[----:B------:R-:W-:Y:S01]  /*32a0*/  CS2R R8, SRZ ;  /* 0x0000000000087805 */ /* 0x000fe2000001ff00 */
[----:B------:R-:W-:Y:S01]  /*32b0*/  IMAD.MOV.U32 R10, RZ, RZ, RZ ;  /* 0x000000ffff0a7224 */ /* 0x000fe200078e00ff */
[----:B------:R-:W3:Y:S01]  /*32c0*/  LDCU UR6, c[0x0][0x38c] ;  /* 0x00007180ff0677ac */ /* 0x000ee20008000800 */
[----:B------:R-:W-:Y:S01]  /*32d0*/  UMOV UR15, URZ ;  /* 0x000000ff000f7c82 */ /* 0x000fe20008000000 */
[----:B------:R-:W-:Y:S01]  /*32e0*/  UMOV UR14, URZ ;  /* 0x000000ff000e7c82 */ /* 0x000fe20008000000 */
[----:B--2---:R-:W-:Y:S01]  /*32f0*/  ULEA UR5, UR5, UR4, 0x18 ;  /* 0x0000000405057291 */ /* 0x004fe2000f8ec0ff */
[----:B------:R-:W-:Y:S01]  /*3300*/  UMOV UR24, 0x0 ;  /* 0x0000000000187882 */ /* 0x000fe20000000000 */
[----:B------:R-:W-:-:S02]  /*3310*/  UMOV UR25, 0x4100910 ;  /* 0x0410091000197882 */ /* 0x000fc40000000000 */
[----:B------:R-:W-:Y:S02]  /*3320*/  UIADD3 UR10, UPT, UPT, UR5, 0x6800, URZ ;  /* 0x00006800050a7890 */ /* 0x000fe4000fffe0ff */
[----:B------:R-:W-:Y:S02]  /*3330*/  UIADD3 UR11, UPT, UPT, UR5, 0x1e800, URZ ;  /* 0x0001e800050b7890 */ /* 0x000fe4000fffe0ff */
[----:B----4-:R-:W-:Y:S01]  /*3340*/  UIADD3 UR7, UPT, UPT, UR7, 0x1f, URZ ;  /* 0x0000001f07077890 */ /* 0x010fe2000fffe0ff */
[----:B-1----:R-:W1:Y:S01]  /*3350*/  LDS R0, [UR5+0x1b0] ;  /* 0x0001b005ff007984 */ /* 0x002e620008000800 */
[----:B------:R-:W-:Y:S02]  /*3360*/  USHF.R.U32.HI UR10, URZ, 0x4, UR10 ;  /* 0x00000004ff0a7899 */ /* 0x000fe4000801160a */
[----:B------:R-:W-:Y:S02]  /*3370*/  USHF.R.S32.HI UR4, URZ, 0x1f, UR7 ;  /* 0x0000001fff047899 */ /* 0x000fe40008011407 */
[----:B------:R-:W-:-:S02]  /*3380*/  USHF.R.U32.HI UR11, URZ, 0x4, UR11 ;  /* 0x00000004ff0b7899 */ /* 0x000fc4000801160b */
[----:B------:R-:W-:Y:S02]  /*3390*/  ULEA.HI UR4, UR4, UR7, URZ, 0x5 ;  /* 0x0000000704047291 */ /* 0x000fe4000f8f28ff */
[----:B------:R-:W-:Y:S02]  /*33a0*/  ULOP3.LUT UR10, UR10, 0x3fff, URZ, 0xc0, !UPT ;  /* 0x00003fff0a0a7892 */ /* 0x000fe4000f8ec0ff */
[----:B------:R-:W-:Y:S02]  /*33b0*/  USHF.R.S32.HI UR4, URZ, 0x5, UR4 ;  /* 0x00000005ff047899 */ /* 0x000fe40008011404 */
[----:B------:R-:W-:Y:S02]  /*33c0*/  ULOP3.LUT UR11, UR11, 0x3fff, URZ, 0xc0, !UPT ;  /* 0x00003fff0b0b7892 */ /* 0x000fe4000f8ec0ff */
[----:B------:R-:W-:Y:S01]  /*33d0*/  UISETP.LT.AND UP0, UPT, UR4, 0x1, UPT ;  /* 0x000000010400788c */ /* 0x000fe2000bf01270 */
[----:B------:R-:W-:Y:S01]  /*33e0*/  UMOV UR22, 0x0 ;  /* 0x0000000000167882 */ /* 0x000fe20000000000 */
[----:B------:R-:W-:-:S02]  /*33f0*/  UMOV UR23, 0x4100910 ;  /* 0x0410091000177882 */ /* 0x000fc40000000000 */
[----:B------:R-:W-:Y:S02]  /*3400*/  USEL UR9, UR4, 0x1, !UP0 ;  /* 0x0000000104097887 */ /* 0x000fe4000c000000 */
[----:B------:R-:W-:Y:S02]  /*3410*/  ULOP3.LUT UR10, UR10, 0x10000, URZ, 0xfc, !UPT ;  /* 0x000100000a0a7892 */ /* 0x000fe4000f8efcff */
[----:B------:R-:W-:Y:S02]  /*3420*/  ULOP3.LUT UR11, UR11, 0x10000, URZ, 0xfc, !UPT ;  /* 0x000100000b0b7892 */ /* 0x000fe4000f8efcff */
[----:B------:R-:W-:Y:S02]  /*3430*/  UIADD3 UR9, UPT, UPT, -UR9, URZ, URZ ;  /* 0x000000ff09097290 */ /* 0x000fe4000fffe1ff */
[----:B---3--:R-:W-:Y:S01]  /*3440*/  UISETP.GE.AND UP3, UPT, UR6, 0x1, UPT ;  /* 0x000000010600788c */ /* 0x008fe2000bf66270 */
[----:B------:R-:W-:Y:S01]  /*3450*/  UMOV UR20, 0x0 ;  /* 0x0000000000147882 */ /* 0x000fe20000000000 */
[----:B------:R-:W-:Y:S01]  /*3460*/  UMOV UR21, 0x4100910 ;  /* 0x0410091000157882 */ /* 0x000fe20000000000 */
[----:B------:R-:W-:Y:S01]  /*3470*/  UMOV UR18, 0x0 ;  /* 0x0000000000127882 */ /* 0x000fe20000000000 */
[----:B------:R-:W-:Y:S01]  /*3480*/  UMOV UR19, 0x4100910 ;  /* 0x0410091000137882 */ /* 0x000fe20000000000 */
[----:B-1----:R-:W-:-:S15]  /*3490*/  R2UR UR16, R0 ;  /* 0x00000000001072ca */ /* 0x002fde00000e0000 */
.L_x_68:
[----:B------:R-:W-:Y:S02]  /*34a0*/  LEA R0, R10, UR5, 0x3 ;  /* 0x000000050a007c11 */ /* 0x000fe4000f8e18ff */
[----:B------:R-:W-:Y:S02]  /*34b0*/  SHF.L.U32 R5, R9, 0x1f, RZ ;  /* 0x0000001f09057819 */ /* 0x000fe400000006ff */
[----:B------:R-:W-:Y:S01]  /*34c0*/  PLOP3.LUT P0, PT, PT, PT, UP3, 0x80, 0x8 ;  /* 0x000000000008781c */ /* 0x000fe20003f0f038 */
[----:B------:R-:W-:Y:S01]  /*34d0*/  VIADD R3, R0, 0x110 ;  /* 0x0000011000037836 */ /* 0x000fe20000000000 */
[----:B-1----:R-:W1:Y:S02]  /*34e0*/  SYNCS.PHASECHK.TRANS64.TRYWAIT P1, [R0+URZ+0x100], R5 ;  /* 0x00010005000075a7 */ /* 0x002e6400080211ff */
[----:B-1-3--:R-:W-:Y:S09]  /*34f0*/  @!P1 BRA `(.L_x_62) ;  /* 0x0000004400f49947 */ /* 0x00aff20003800000 */
.L_x_155:
[----:B------:R-:W-:Y:S01]  /*3500*/  LEA R4, R10, UR5, 0x4 ;  /* 0x000000050a047c11 */ /* 0x000fe2000f8e20ff */
[----:B------:R-:W-:Y:S01]  /*3510*/  @UP3 ULEA UR6, UR14, UR5, 0x3 ;  /* 0x000000050e063291 */ /* 0x000fe2000f8e18ff */
[----:B------:R-:W-:Y:S01]  /*3520*/  PLOP3.LUT P2, PT, PT, PT, PT, 0x80, 0x8 ;  /* 0x000000000008781c */ /* 0x000fe20003f4f070 */
[----:B------:R-:W-:Y:S01]  /*3530*/  ULEA UR7, UR15, UR5, 0x3 ;  /* 0x000000050f077291 */ /* 0x000fe2000f8e18ff */
[----:B------:R-:W-:Y:S02]  /*3540*/  PRMT R3, RZ, 0x654, R3 ;  /* 0x00000654ff037816 */ /* 0x000fe40000000003 */
[----:B-1----:R-:W1:Y:S01]  /*3550*/  LDS.128 R4, [R4+0x190] ;  /* 0x0001900004047984 */ /* 0x002e620000000c00 */
[----:B------:R-:W-:Y:S02]  /*3560*/  @P0 SHF.L.U32 R2, R8, 0x1f, RZ ;  /* 0x0000001f08020819 */ /* 0x000fe400000006ff */
[----:B------:R-:W-:Y:S01]  /*3570*/  SHF.L.U32 R0, R11, 0x1f, RZ ;  /* 0x0000001f0b007819 */ /* 0x000fe200000006ff */
[----:B------:R-:W-:Y:S01]  /*3580*/  @!PT LDS RZ, [RZ] ;  /* 0x00000000fffff984 */ /* 0x000fe20000000800 */
[----:B------:R-:W-:Y:S01]  /*3590*/  @!PT LDS RZ, [RZ] ;  /* 0x00000000fffff984 */ /* 0x000fe20000000800 */
[----:B------:R-:W-:Y:S01]  /*35a0*/  @!PT LDS RZ, [RZ] ;  /* 0x00000000fffff984 */ /* 0x000fe20000000800 */
[----:B------:R-:W-:Y:S01]  /*35b0*/  @!PT LDS RZ, [RZ] ;  /* 0x00000000fffff984 */ /* 0x000fe20000000800 */
[----:B------:R2:W-:Y:S06]  /*35c0*/  MEMBAR.ALL.CTA ;  /* 0x0000000000007992 */ /* 0x0005ec0000008000 */
[----:B--2---:R-:W2:Y:S02]  /*35d0*/  FENCE.VIEW.ASYNC.S ;  /* 0x00000000000073c6 */ /* 0x004ea40000000000 */
[----:B--2---:R2:W-:Y:S01]  /*35e0*/  SYNCS.ARRIVE.TRANS64.RED.A1T0 RZ, [R3+URZ], RZ ;  /* 0x000000ff03ff79a7 */ /* 0x0045e200081004ff */
[----:B------:R2:W3:Y:S01]  /*35f0*/  @P0 SYNCS.PHASECHK.TRANS64.TRYWAIT P2, [UR6], R2 ;  /* 0x00000002ff0005a7 */ /* 0x0004e20008041106 */
[----:B------:R-:W-:Y:S01]  /*3600*/  ULEA.HI UR6, UR15, UR15, URZ, 0x1 ;  /* 0x0000000f0f067291 */ /* 0x000fe2000f8f08ff */
[----:B-1----:R-:W-:-:S03]  /*3610*/  LOP3.LUT P1, RZ, R6, 0x1, RZ, 0xc0, !PT ;  /* 0x0000000106ff7812 */ /* 0x002fc6000782c0ff */
[----:B------:R-:W-:Y:S02]  /*3620*/  USHF.L.U32 UR8, UR6, 0x5, URZ ;  /* 0x0000000506087899 */ /* 0x000fe400080006ff */
[----:B------:R-:W-:Y:S02]  /*3630*/  ULOP3.LUT UR6, UR6, 0xffe, URZ, 0xc0, !UPT ;  /* 0x00000ffe06067892 */ /* 0x000fe4000f8ec0ff */
[----:B------:R-:W-:Y:S02]  /*3640*/  ULOP3.LUT UR8, UR8, 0xffffffc0, URZ, 0xc0, !UPT ;  /* 0xffffffc008087892 */ /* 0x000fe4000f8ec0ff */
[----:B------:R-:W-:Y:S02]  /*3650*/  UIADD3 UR6, UPT, UPT, -UR6, UR15, URZ ;  /* 0x0000000f06067290 */ /* 0x000fe4000fffe1ff */
[----:B------:R-:W-:Y:S01]  /*3660*/  UIADD3 UR8, UPT, UPT, UR16, UR8, URZ ;  /* 0x0000000810087290 */ /* 0x000fe2000fffe0ff */
[----:B------:R-:W1:Y:S03]  /*3670*/  SYNCS.PHASECHK.TRANS64.TRYWAIT P0, [UR7+0x140], R0 ;  /* 0x00014000ff0075a7 */ /* 0x000e660008001107 */
[----:B------:R-:W-:Y:S01]  /*3680*/  ULEA UR8, UR6, UR8, 0x14 ;  /* 0x0000000806087291 */ /* 0x000fe2000f8ea0ff */
[----:B-123--:R-:W-:Y:S11]  /*3690*/  @!P0 BRA `(.L_x_63) ;  /* 0x0000004400a08947 */ /* 0x00eff60003800000 */
.L_x_157:
[----:B------:R-:W-:Y:S01]  /*36a0*/  IADD3 R10, PT, PT, R10, 0x1, RZ ;  /* 0x000000010a0a7810 */ /* 0x000fe20007ffe0ff */
[----:B------:R-:W-:Y:S06]  /*36b0*/  BRA.U !UP3, `(.L_x_64) ;  /* 0x000000010bc07547 */ /* 0x000fec000b800000 */
[----:B------:R-:W-:Y:S01]  /*36c0*/  UPLOP3.LUT UP4, UPT, UPT, UPT, UPT, 0x40, 0x4 ;  /* 0x000000000004789c */ /* 0x000fe20003f8e870 */
[----:B------:R-:W-:Y:S01]  /*36d0*/  UMOV UR13, UR9 ;  /* 0x00000009000d7c82 */ /* 0x000fe20008000000 */
[----:B------:R-:W-:Y:S01]  /*36e0*/  UMOV UR12, UR4 ;  /* 0x00000004000c7c82 */ /* 0x000fe20008000000 */
[----:B------:R-:W-:-:S08]  /*36f0*/  UMOV UR17, UR14 ;  /* 0x0000000e00117c82 */ /* 0x000fd00008000000 */
.L_x_67:
[----:B------:R-:W-:Y:S02]  /*3700*/  UIADD3 UR13, UPT, UPT, UR13, 0x1, URZ ;  /* 0x000000010d0d7890 */ /* 0x000fe4000fffe0ff */
[----:B--2---:R-:W-:Y:S02]  /*3710*/  ULEA UR6, UR17, UR5, 0x3 ;  /* 0x0000000511067291 */ /* 0x004fe4000f8e18ff */
[----:B------:R-:W-:Y:S01]  /*3720*/  UISETP.NE.AND UP0, UPT, UR13, URZ, UPT ;  /* 0x000000ff0d00728c */ /* 0x000fe2000bf05270 */
[----:B---3--:R-:W-:Y:S10]  /*3730*/  @P2 BRA `(.L_x_65) ;  /* 0x00000000000c2947 */ /* 0x008ff40003800000 */
[----:B-1----:R-:W-:Y:S04]  /*3740*/  SHF.L.U32 R3, R8, 0x1f, RZ ;  /* 0x0000001f08037819 */ /* 0x002fe800000006ff */
[----:B------:R-:W1:Y:S02]  /*3750*/  SYNCS.PHASECHK.TRANS64.TRYWAIT P0, [UR6], R3 ;  /* 0x00000003ff0075a7 */ /* 0x000e640008001106 */
[----:B-1----:R-:W-:Y:S05]  /*3760*/  @!P0 BRA `(.L_x_66) ;  /* 0x0000004400848947 */ /* 0x002fea0003800000 */
.L_x_65:
[----:B------:R-:W-:Y:S01]  /*3770*/  UISETP.NE.AND UP1, UPT, UR12, 0x1, UPT ;  /* 0x000000010c00788c */ /* 0x000fe2000bf25270 */
[----:B------:R-:W-:Y:S01]  /*3780*/  PLOP3.LUT P2, PT, PT, PT, PT, 0x80, 0x8 ;  /* 0x000000000008781c */ /* 0x000fe20003f4f070 */
[----:B------:R-:W-:Y:S02]  /*3790*/  UIADD3 UR14, UPT, UPT, UR17, 0x1, URZ ;  /* 0x00000001110e7890 */ /* 0x000fe4000fffe0ff */
[----:B------:R-:W-:Y:S02]  /*37a0*/  ULEA UR28, UR17, UR11, 0x9 ;  /* 0x0000000b111c7291 */ /* 0x000fe4000f8e48ff */
[----:B------:R-:W-:Y:S01]  /*37b0*/  UISETP.NE.AND UP2, UPT, UR14, 0xc, UPT ;  /* 0x0000000c0e00788c */ /* 0x000fe2000bf45270 */
[----:B------:R-:W-:Y:S01]  /*37c0*/  PLOP3.LUT P0, PT, PT, PT, UP1, 0x80, 0x8 ;  /* 0x000000000008781c */ /* 0x000fe20003f0f018 */
[----:B------:R-:W-:Y:S02]  /*37d0*/  UIADD3 UR40, UPT, UPT, UR28, 0x2, URZ ;  /* 0x000000021c287890 */ /* 0x000fe4000fffe0ff */
[----:B------:R-:W-:Y:S02]  /*37e0*/  USEL UR27, URZ, 0x1, UP2 ;  /* 0x00000001ff1b7887 */ /* 0x000fe40009000000 */
[----:B------:R-:W-:Y:S02]  /*37f0*/  USEL UR14, UR14, URZ, UP2 ;  /* 0x000000ff0e0e7287 */ /* 0x000fe40009000000 */
[----:B------:R-:W-:Y:S02]  /*3800*/  UIADD3 UR36, UPT, UPT, UR28, 0x4, URZ ;  /* 0x000000041c247890 */ /* 0x000fe4000fffe0ff */
[----:B------:R-:W-:Y:S01]  /*3810*/  @UP1 ULEA UR26, UR14, UR5, 0x3 ;  /* 0x000000050e1a1291 */ /* 0x000fe2000f8e18ff */
[----:B------:R-:W-:Y:S01]  /*3820*/  LOP3.LUT R8, R8, UR27, RZ, 0x3c, !PT ;  /* 0x0000001b08087c12 */ /* 0x000fe2000f8e3cff */
[----:B------:R-:W-:Y:S02]  /*3830*/  UIADD3 UR32, UPT, UPT, UR28, 0x6, URZ ;  /* 0x000000061c207890 */ /* 0x000fe4000fffe0ff */
[----:B------:R-:W-:Y:S01]  /*3840*/  UIADD3 UR6, UPT, UPT, UR6, 0x60, URZ ;  /* 0x0000006006067890 */ /* 0x000fe2000fffe0ff */
[----:B-1----:R-:W-:Y:S01]  /*3850*/  @P0 SHF.L.U32 R0, R8, 0x1f, RZ ;  /* 0x0000001f08000819 */ /* 0x002fe200000006ff */
[----:B------:R-:W-:Y:S01]  /*3860*/  UIADD3 UR12, UPT, UPT, UR12, -0x1, URZ ;  /* 0xffffffff0c0c7890 */ /* 0x000fe2000fffe0ff */
[----:B------:R-:W-:Y:S02]  /*3870*/  UMOV UR29, 0x40004040 ;  /* 0x40004040001d7882 */ /* 0x000fe40000000000 */
[----:B------:R2:W3:Y:S01]  /*3880*/  @P0 SYNCS.PHASECHK.TRANS64.TRYWAIT P2, [UR26], R0 ;  /* 0x00000000ff0005a7 */ /* 0x0004e2000804111a */
[----:B------:R-:W-:Y:S01]  /*3890*/  ULEA UR26, UR17, UR10, 0x9 ;  /* 0x0000000a111a7291 */ /* 0x000fe2000f8e48ff */
[----:B------:R-:W-:Y:S01]  /*38a0*/  UMOV UR27, 0x40004040 ;  /* 0x40004040001b7882 */ /* 0x000fe20000000000 */
[----:B------:R-:W-:Y:S02]  /*38b0*/  UMOV UR41, 0x40004040 ;  /* 0x4000404000297882 */ /* 0x000fe40000000000 */
[----:B------:R-:W-:Y:S02]  /*38c0*/  UIADD3 UR38, UPT, UPT, UR26, 0x2, URZ ;  /* 0x000000021a267890 */ /* 0x000fe4000fffe0ff */
[----:B------:R-:W-:Y:S02]  /*38d0*/  UIADD3 UR34, UPT, UPT, UR26, 0x4, URZ ;  /* 0x000000041a227890 */ /* 0x000fe4000fffe0ff */
[----:B------:R-:W-:Y:S01]  /*38e0*/  UIADD3 UR30, UPT, UPT, UR26, 0x6, URZ ;  /* 0x000000061a1e7890 */ /* 0x000fe2000fffe0ff */
[----:B------:R2:W-:Y:S01]  /*38f0*/  UTCHMMA gdesc[UR26], gdesc[UR28], tmem[UR8], tmem[UR24], idesc[UR25], UP4 ;  /* 0x00ff181c1a0075ea */ /* 0x0005e2000a000008 */
[----:B------:R-:W-:Y:S01]  /*3900*/  UPLOP3.LUT UP4, UPT, UPT, UPT, UPT, 0x80, 0x8 ;  /* 0x000000000008789c */ /* 0x000fe20003f8f070 */
[----:B------:R-:W-:Y:S01]  /*3910*/  UMOV UR39, 0x40004040 ;  /* 0x4000404000277882 */ /* 0x000fe20000000000 */
[----:B------:R-:W-:Y:S01]  /*3920*/  UMOV UR37, 0x40004040 ;  /* 0x4000404000257882 */ /* 0x000fe20000000000 */
[----:B------:R2:W-:Y:S01]  /*3930*/  UTCHMMA gdesc[UR38], gdesc[UR40], tmem[UR8], tmem[UR22], idesc[UR23], UPT ;  /* 0x00ff1628260075ea */ /* 0x0005e2000b800008 */
[----:B------:R-:W-:Y:S01]  /*3940*/  UMOV UR35, 0x40004040 ;  /* 0x4000404000237882 */ /* 0x000fe20000000000 */
[----:B------:R-:W-:Y:S01]  /*3950*/  UMOV UR33, 0x40004040 ;  /* 0x4000404000217882 */ /* 0x000fe20000000000 */
[----:B------:R-:W-:Y:S01]  /*3960*/  UMOV UR31, 0x40004040 ;  /* 0x40004040001f7882 */ /* 0x000fe20000000000 */
[----:B------:R2:W-:Y:S01]  /*3970*/  UTCHMMA gdesc[UR34], gdesc[UR36], tmem[UR8], tmem[UR20], idesc[UR21], UPT ;  /* 0x00ff1424220075ea */ /* 0x0005e2000b800008 */
[----:B------:R2:W-:Y:S01]  /*3980*/  UTCHMMA gdesc[UR30], gdesc[UR32], tmem[UR8], tmem[UR18], idesc[UR19], UPT ;  /* 0x00ff12201e0075ea */ /* 0x0005e2000b800008 */
[----:B------:R2:W-:Y:S01]  /*3990*/  UTCBAR [UR6], URZ ;  /* 0x000000ff060073e9 */ /* 0x0005e200080000ff */
[----:B------:R-:W-:Y:S01]  /*39a0*/  UMOV UR17, UR14 ;  /* 0x0000000e00117c82 */ /* 0x000fe20008000000 */
[----:B------:R-:W-:Y:S05]  /*39b0*/  BRA.U UP0, `(.L_x_67) ;  /* 0xfffffffd00507547 */ /* 0x000fea000b83ffff */
.L_x_64:
[----:B------:R-:W-:Y:S01]  /*39c0*/  UIADD3 UR15, UPT, UPT, UR15, 0x1, URZ ;  /* 0x000000010f0f7890 */ /* 0x000fe2000fffe0ff */
[C---:B------:R-:W-:Y:S01]  /*39d0*/  ISETP.NE.AND P0, PT, R10.reuse, 0x2, PT ;  /* 0x000000020a00780c */ /* 0x040fe20003f05270 */
[----:B------:R-:W-:Y:S02]  /*39e0*/  UIADD3 UR7, UPT, UPT, UR7, 0x120, URZ ;  /* 0x0000012007077890 */ /* 0x000fe4000fffe0ff */
[----:B------:R-:W-:Y:S01]  /*39f0*/  UISETP.NE.AND UP0, UPT, UR15, 0x4, UPT ;  /* 0x000000040f00788c */ /* 0x000fe2000bf05270 */
[----:B-12---:R-:W-:Y:S02]  /*3a00*/  SEL R0, RZ, 0x1, P0 ;  /* 0x00000001ff007807 */ /* 0x006fe40000000000 */
[----:B------:R-:W-:Y:S01]  /*3a10*/  SEL R10, R10, RZ, P0 ;  /* 0x000000ff0a0a7207 */ /* 0x000fe20000000000 */
[----:B------:R-:W-:Y:S01]  /*3a20*/  USEL UR6, URZ, 0x1, UP0 ;  /* 0x00000001ff067887 */ /* 0x000fe20008000000 */
[----:B------:R-:W-:Y:S01]  /*3a30*/  LOP3.LUT R9, R9, R0, RZ, 0x3c, !PT ;  /* 0x0000000009097212 */ /* 0x000fe200078e3cff */
[----:B------:R-:W-:Y:S01]  /*3a40*/  USEL UR15, UR15, URZ, UP0 ;  /* 0x000000ff0f0f7287 */ /* 0x000fe20008000000 */
[----:B------:R1:W-:Y:S03]  /*3a50*/  UTCBAR [UR7], URZ ;  /* 0x000000ff070073e9 */ /* 0x0003e600080000ff */
[----:B------:R-:W-:Y:S01]  /*3a60*/  LOP3.LUT R11, R11, UR6, RZ, 0x3c, !PT ;  /* 0x000000060b0b7c12 */ /* 0x000fe2000f8e3cff */
[----:B------:R-:W-:Y:S07]  /*3a70*/  @P1 BRA `(.L_x_68) ;  /* 0xfffffff800881947 */ /* 0x000fee000383ffff */
[----:B------:R-:W2:Y:S01]  /*3a80*/  S2UR UR4, SR_CgaCtaId ;  /* 0x00000000000479c3 */ /* 0x000ea20000008800 */
[----:B------:R-:W-:Y:S01]  /*3a90*/  ELECT P0, URZ, PT ;  /* 0x0000000000ff782f */ /* 0x000fe20003800000 */
[----:B------:R-:W-:Y:S01]  /*3aa0*/  IMAD.MOV.U32 R0, RZ, RZ, 0x1 ;  /* 0x00000001ff007424 */ /* 0x000fe200078e00ff */
[----:B------:R-:W-:Y:S01]  /*3ab0*/  UIADD3 UR5, UPT, UPT, UR5, 0x140, URZ ;  /* 0x0000014005057890 */ /* 0x000fe2000fffe0ff */
[----:B------:R-:W-:Y:S01]  /*3ac0*/  SHF.L.U32 R3, R11, 0x1f, RZ ;  /* 0x0000001f0b037819 */ /* 0x000fe200000006ff */
[----:B------:R-:W-:-:S03]  /*3ad0*/  UMOV UR6, 0x40 ;  /* 0x0000004000067882 */ /* 0x000fc60000000000 */
[----:B------:R-:W-:Y:S01]  /*3ae0*/  UVIRTCOUNT.DEALLOC.SMPOOL 0x80 ;  /* 0x000000800000784c */ /* 0x000fe20000000000 */
[----:B--2---:R-:W-:Y:S02]  /*3af0*/  ULEA UR4, UR4, UR6, 0x18 ;  /* 0x0000000604047291 */ /* 0x004fe4000f8ec0ff */
[----:B------:R-:W-:-:S07]  /*3b00*/  ULEA UR6, UR15, UR5, 0x3 ;  /* 0x000000050f067291 */ /* 0x000fce000f8e18ff */
[----:B------:R2:W-:Y:S02]  /*3b10*/  @P0 STS.U8 [UR4+0x1c], R0 ;  /* 0x00001c00ff000988 */ /* 0x0005e40008000004 */
[----:B------:R-:W4:Y:S02]  /*3b20*/  SYNCS.PHASECHK.TRANS64.TRYWAIT P0, [UR6], R3 ;  /* 0x00000003ff0075a7 */ /* 0x000f240008001106 */
[----:B--2-4-:R-:W-:Y:S05]  /*3b30*/  @!P0 BRA `(.L_x_69) ;  /* 0x0000004000a88947 */ /* 0x014fea0003800000 */
.L_x_160:
[----:B-1----:R-:W-:-:S04]  /*3b40*/  UIADD3 UR7, UPT, UPT, UR15, 0x1, URZ ;  /* 0x000000010f077890 */ /* 0x002fc8000fffe0ff */
[----:B------:R-:W-:-:S04]  /*3b50*/  UISETP.NE.AND UP0, UPT, UR7, 0x4, UPT ;  /* 0x000000040700788c */ /* 0x000fc8000bf05270 */
[----:B------:R-:W-:Y:S02]  /*3b60*/  USEL UR8, URZ, 0x1, UP0 ;  /* 0x00000001ff087887 */ /* 0x000fe40008000000 */
[----:B------:R-:W-:-:S04]  /*3b70*/  USEL UR7, UR7, URZ, UP0 ;  /* 0x000000ff07077287 */ /* 0x000fc80008000000 */
[----:B------:R-:W-:Y:S01]  /*3b80*/  ULEA UR6, UR7, UR5, 0x3 ;  /* 0x0000000507067291 */ /* 0x000fe2000f8e18ff */
[----:B------:R-:W-:-:S04]  /*3b90*/  LOP3.LUT R2, R11, UR8, RZ, 0x3c, !PT ;  /* 0x000000080b027c12 */ /* 0x000fc8000f8e3cff */
[----:B--2---:R-:W-:-:S04]  /*3ba0*/  SHF.L.U32 R3, R2, 0x1f, RZ ;  /* 0x0000001f02037819 */ /* 0x004fc800000006ff */
[----:B------:R-:W1:Y:S02]  /*3bb0*/  SYNCS.PHASECHK.TRANS64.TRYWAIT P0, [UR6], R3 ;  /* 0x00000003ff0075a7 */ /* 0x000e640008001106 */
[----:B-1----:R-:W-:Y:S05]  /*3bc0*/  @!P0 BRA `(.L_x_70) ;  /* 0x00000040009c8947 */ /* 0x002fea0003800000 */
.L_x_162:
        /* <DEDUP_REMOVED lines=9> */
.L_x_164:
[----:B------:R-:W-:-:S04]  /*3c60*/  UIADD3 UR7, UPT, UPT, UR7, 0x1, URZ ;  /* 0x0000000107077890 */ /* 0x000fc8000fffe0ff */
[----:B------:R-:W-:-:S04]  /*3c70*/  UISETP.NE.AND UP0, UPT, UR7, 0x4, UPT ;  /* 0x000000040700788c */ /* 0x000fc8000bf05270 */
[----:B------:R-:W-:Y:S02]  /*3c80*/  USEL UR6, URZ, 0x1, UP0 ;  /* 0x00000001ff067887 */ /* 0x000fe40008000000 */
[----:B------:R-:W-:-:S04]  /*3c90*/  USEL UR7, UR7, URZ, UP0 ;  /* 0x000000ff07077287 */ /* 0x000fc80008000000 */
[----:B------:R-:W-:Y:S01]  /*3ca0*/  ULEA UR7, UR7, UR5, 0x3 ;  /* 0x0000000507077291 */ /* 0x000fe2000f8e18ff */
[----:B-1----:R-:W-:-:S04]  /*3cb0*/  LOP3.LUT R3, R2, UR6, RZ, 0x3c, !PT ;  /* 0x0000000602037c12 */ /* 0x002fc8000f8e3cff */
[----:B------:R-:W-:-:S04]  /*3cc0*/  SHF.L.U32 R3, R3, 0x1f, RZ ;  /* 0x0000001f03037819 */ /* 0x000fc800000006ff */
[----:B------:R-:W1:Y:S02]  /*3cd0*/  SYNCS.PHASECHK.TRANS64.TRYWAIT P0, [UR7], R3 ;  /* 0x00000003ff0075a7 */ /* 0x000e640008001107 */
[----:B-1----:R-:W-:Y:S05]  /*3ce0*/  @!P0 BRA `(.L_x_72) ;  /* 0x0000004000848947 */ /* 0x002fea0003800000 */
.L_x_166:
[----:B------:R-:W-:Y:S01]  /*3cf0*/  NOP ;  /* 0x0000000000007918 */ /* 0x000fe20000000000 */
[----:B-1----:R-:W1:Y:S01]  /*3d00*/  LDS R0, [UR4+0x14] ;  /* 0x00001404ff007984 */ /* 0x002e620008000800 */
[----:B------:R-:W-:Y:S01]  /*3d10*/  ULOP3.LUT UR6, UR16, 0xffff, URZ, 0xc0, !UPT ;  /* 0x0000ffff10067892 */ /* 0x000fe2000f8ec0ff */
[----:B------:R-:W-:Y:S01]  /*3d20*/  UMOV UR8, 0xffff ;  /* 0x0000ffff00087882 */ /* 0x000fe20000000000 */
[----:B------:R-:W-:Y:S02]  /*3d30*/  UMOV UR5, 0x1 ;  /* 0x0000000100057882 */ /* 0x000fe40000000000 */
[----:B------:R-:W-:-:S04]  /*3d40*/  USHF.R.U32.HI UR6, URZ, 0x5, UR6 ;  /* 0x00000005ff067899 */ /* 0x000fc80008011606 */
[----:B------:R-:W-:Y:S02]  /*3d50*/  USHF.L.U32 UR8, UR8, UR6, URZ ;  /* 0x0000000608087299 */ /* 0x000fe400080006ff */
[----:B------:R-:W-:-:S04]  /*3d60*/  USHF.L.U32 UR5, UR5, UR6, URZ ;  /* 0x0000000605057299 */ /* 0x000fc800080006ff */
[----:B-1----:R-:W-:-:S04]  /*3d70*/  LOP3.LUT R0, R0, UR8, RZ, 0xc0, !PT ;  /* 0x0000000800007c12 */ /* 0x002fc8000f8ec0ff */
[----:B------:R-:W-:-:S13]  /*3d80*/  ISETP.NE.AND P0, PT, R0, UR8, PT ;  /* 0x0000000800007c0c */ /* 0x000fda000bf05270 */
[----:B------:R-:W-:Y:S05]  /*3d90*/  @P0 BRA `(.L_x_73) ;  /* 0x0000000000580947 */ /* 0x000fea0003800000 */
[----:B------:R-:W1:Y:S02]  /*3da0*/  LDS R0, [UR4+0x18] ;  /* 0x00001804ff007984 */ /* 0x000e640008000800 */
[----:B-1----:R-:W-:-:S04]  /*3db0*/  LOP3.LUT R0, R0, UR5, RZ, 0xc0, !PT ;  /* 0x0000000500007c12 */ /* 0x002fc8000f8ec0ff */
[----:B------:R-:W-:-:S13]  /*3dc0*/  ISETP.NE.AND P0, PT, R0, UR5, PT ;  /* 0x0000000500007c0c */ /* 0x000fda000bf05270 */
[----:B------:R-:W-:Y:S05]  /*3dd0*/  @P0 BRA `(.L_x_74) ;  /* 0x00000000003c0947 */ /* 0x000fea0003800000 */
[----:B------:R-:W1:Y:S01]  /*3de0*/  S2R R2, SR_LANEID ;  /* 0x0000000000027919 */ /* 0x000e620000000000 */
[----:B------:R-:W-:Y:S01]  /*3df0*/  ULOP3.LUT UR8, URZ, UR8, URZ, 0x33, !UPT ;  /* 0x00000008ff087292 */ /* 0x000fe2000f8e33ff */
[----:B------:R-:W-:Y:S01]  /*3e00*/  LOP3.LUT R4, RZ, UR5, RZ, 0x33, !PT ;  /* 0x00000005ff047c12 */ /* 0x000fe2000f8e33ff */
[----:B------:R-:W-:Y:S02]  /*3e10*/  VOTEU.ANY UR7, UPT, PT ;  /* 0x0000000000077886 */ /* 0x000fe400038e0100 */
[----:B------:R-:W-:Y:S01]  /*3e20*/  UFLO.U32 UR7, UR7 ;  /* 0x00000007000772bd */ /* 0x000fe200080e0000 */
[----:B------:R-:W2:Y:S01]  /*3e30*/  REDUX UR5, R4 ;  /* 0x00000000040573c4 */ /* 0x000ea20000000000 */
[----:B------:R-:W-:-:S06]  /*3e40*/  IMAD.U32 R0, RZ, RZ, UR8 ;  /* 0x00000008ff007e24 */ /* 0x000fcc000f8e00ff */
[----:B------:R4:W-:Y:S01]  /*3e50*/  UTCATOMSWS.AND URZ, UR8 ;  /* 0x0000000800ff79e3 */ /* 0x0009e20008000000 */
[----:B------:R-:W3:Y:S01]  /*3e60*/  REDUX UR6, R0 ;  /* 0x00000000000673c4 */ /* 0x000ee20000000000 */
[----:B-1----:R-:W-:Y:S01]  /*3e70*/  ISETP.EQ.U32.AND P0, PT, R2, UR7, PT ;  /* 0x0000000702007c0c */ /* 0x002fe2000bf02070 */
[----:B--2---:R-:W-:Y:S01]  /*3e80*/  IMAD.U32 R2, RZ, RZ, UR5 ;  /* 0x00000005ff027e24 */ /* 0x004fe2000f8e00ff */
[----:B---3--:R-:W-:-:S11]  /*3e90*/  MOV R3, UR6 ;  /* 0x0000000600037c02 */ /* 0x008fd60008000f00 */
[----:B------:R4:W-:Y:S04]  /*3ea0*/  @P0 ATOMS.AND RZ, [UR4+0x14], R3 ;  /* 0x00001403ffff098c */ /* 0x0009e8000a800004 */
[----:B------:R4:W-:Y:S01]  /*3eb0*/  @P0 ATOMS.AND RZ, [UR4+0x18], R2 ;  /* 0x00001802ffff098c */ /* 0x0009e2000a800004 */
[----:B------:R-:W-:Y:S05]  /*3ec0*/  BRA `(.L_x_75) ;  /* 0x0000000000147947 */ /* 0x000fea0003800000 */
.L_x_74:
[----:B------:R-:W-:Y:S02]  /*3ed0*/  MOV R2, 0x3ef0 ;  /* 0x00003ef000027802 */ /* 0x000fe40000000f00 */
[----:B---3-5:R-:W-:Y:S05]  /*3ee0*/  CALL.REL.NOINC `($__internal_0_$__cuda_sm10x_tcgen05_guardrail_trap_col_being_dealloced_not_returned_by_alloc) ;  /* 0x0000004000f87944 */ /* 0x028fea0003c00000 */
[----:B------:R-:W-:Y:S05]  /*3ef0*/  BRA `(.L_x_75) ;  /* 0x0000000000087947 */ /* 0x000fea0003800000 */
.L_x_73:
[----:B------:R-:W-:Y:S02]  /*3f00*/  MOV R2, 0x3f20 ;  /* 0x00003f2000027802 */ /* 0x000fe40000000f00 */
[----:B---3-5:R-:W-:Y:S05]  /*3f10*/  CALL.REL.NOINC `($__internal_2_$__cuda_sm10x_tcgen05_guardrail_trap_unallocated_columns_being_dealloced) ;  /* 0x0000004400047944 */ /* 0x028fea0003c00000 */
.L_x_75:
[----:B------:R-:W-:Y:S01]  /*3f20*/  NOP ;  /* 0x0000000000007918 */ /* 0x000fe20000000000 */
[----:B----4-:R-:W-:Y:S05]  /*3f30*/  EXIT ;  /* 0x000000000000794d */ /* 0x010fea0003800000 */
.L_x_57:
[----:B------:R-:W-:-:S09]  /*3f40*/  UISETP.NE.OR UP2, UPT, UR8, 0x3, !UP2 ;  /* 0x000000030800788c */ /* 0x000fd2000d745670 */
[----:B------:R-:W-:Y:S05]  /*3f50*/  BRA.U UP2, `(.L_x_76) ;  /* 0x0000000d02b07547 */ /* 0x000fea000b800000 */
[----:B------:R-:W1:Y:S01]  /*3f60*/  LDC R0, c[0x0][0xb30] ;  /* 0x0002cc00ff007b82 */ /* 0x000e620000000800 */
[----:B------:R-:W2:Y:S01]  /*3f70*/  LDCU.64 UR8, c[0x0][0x888] ;  /* 0x00011100ff0877ac */ /* 0x000ea20008000a00 */
[----:B------:R-:W-:Y:S02]  /*3f80*/  HFMA2 R25, -RZ, RZ, 0, 0 ;  /* 0x00000000ff197431 */ /* 0x000fe400000001ff */
[----:B------:R-:W-:Y:S01]  /*3f90*/  IMAD.MOV.U32 R34, RZ, RZ, 0x1 ;  /* 0x00000001ff227424 */ /* 0x000fe200078e00ff */
[----:B------:R-:W-:Y:S01]  /*3fa0*/  MOV R23, 0x2000 ;  /* 0x0000200000177802 */ /* 0x000fe20000000f00 */
[----:B------:R-:W4:Y:S01]  /*3fb0*/  LDCU.64 UR4, c[0x0][0x890] ;  /* 0x00011200ff0477ac */ /* 0x000f220008000a00 */
[----:B------:R-:W-:Y:S01]  /*3fc0*/  IMAD.MOV.U32 R27, RZ, RZ, RZ ;  /* 0x000000ffff1b7224 */ /* 0x000fe200078e00ff */
[----:B------:R-:W3:Y:S01]  /*3fd0*/  LDC R19, c[0x0][0x370] ;  /* 0x0000dc00ff137b82 */ /* 0x000ee20000000800 */
[----:B------:R-:W-:Y:S01]  /*3fe0*/  UMOV UR7, 0x400 ;  /* 0x0000040000077882 */ /* 0x000fe20000000000 */
[----:B------:R-:W-:-:S02]  /*3ff0*/  UPLOP3.LUT UP1, UPT, UPT, UPT, UPT, 0x40, 0x4 ;  /* 0x000000000004789c */ /* 0x000fc40003f2e870 */
[----:B------:R-:W-:Y:S01]  /*4000*/  ULEA UR7, UR37, UR7, 0x18 ;  /* 0x0000000725077291 */ /* 0x000fe2000f8ec0ff */
[----:B------:R-:W-:-:S03]  /*4010*/  UMOV UR13, URZ ;  /* 0x000000ff000d7c82 */ /* 0x000fc60008000000 */
[----:B------:R-:W3:Y:S01]  /*4020*/  LDC R2, c[0x0][0xb0c] ;  /* 0x0002c300ff027b82 */ /* 0x000ee20000000800 */
[----:B--2---:R-:W-:Y:S02]  /*4030*/  UISETP.NE.U32.AND UP3, UPT, UR8, URZ, UPT ;  /* 0x000000ff0800728c */ /* 0x004fe4000bf65070 */
[----:B----4-:R-:W-:-:S05]  /*4040*/  UISETP.NE.U32.AND UP4, UPT, UR4, URZ, UPT ;  /* 0x000000ff0400728c */ /* 0x010fca000bf85070 */
[----:B------:R-:W2:Y:S01]  /*4050*/  LDC R18, c[0x0][0xb20] ;  /* 0x0002c800ff127b82 */ /* 0x000ea20000000800 */
[----:B-1----:R-:W-:Y:S01]  /*4060*/  ISETP.NE.AND P1, PT, R0, 0x1, PT ;  /* 0x000000010000780c */ /* 0x002fe20003f25270 */
[----:B------:R-:W-:Y:S02]  /*4070*/  UISETP.NE.AND.EX UP3, UPT, UR9, URZ, UPT, UP3 ;  /* 0x000000ff0900728c */ /* 0x000fe4000bf65330 */
[----:B------:R-:W-:-:S04]  /*4080*/  UISETP.NE.AND.EX UP4, UPT, UR5, URZ, UPT, UP4 ;  /* 0x000000ff0500728c */ /* 0x000fc8000bf85340 */
[----:B-----5:R-:W1:Y:S08]  /*4090*/  LDC.64 R32, c[0x0][0x348] ;  /* 0x0000d200ff207b82 */ /* 0x020e700000000a00 */
[----:B------:R-:W4:Y:S08]  /*40a0*/  LDC.64 R16, c[0x0][0xb10] ;  /* 0x0002c400ff107b82 */ /* 0x000f300000000a00 */
[----:B------:R-:W1:Y:S08]  /*40b0*/  LDC.64 R6, c[0x0][0xb18] ;  /* 0x0002c600ff067b82 */ /* 0x000e700000000a00 */
[----:B------:R-:W1:Y:S08]  /*40c0*/  LDC.64 R4, c[0x0][0xb28] ;  /* 0x0002ca00ff047b82 */ /* 0x000e700000000a00 */
[----:B--23--:R-:W1:Y:S02]  /*40d0*/  LDC R22, c[0x0][0x374] ;  /* 0x0000dd00ff167b82 */ /* 0x00ce640000000800 */
.L_x_85:
[----:B------:R-:W-:Y:S02]  /*40e0*/  LEA R0, R27, UR7, 0x3 ;  /* 0x000000071b007c11 */ /* 0x000fe4000f8e18ff */
[----:B------:R-:W-:Y:S02]  /*40f0*/  SHF.L.U32 R3, R25, 0x1f, RZ ;  /* 0x0000001f19037819 */ /* 0x000fe400000006ff */
[----:B------:R-:W-:Y:S02]  /*4100*/  LEA R28, R27, UR7, 0x4 ;  /* 0x000000071b1c7c11 */ /* 0x000fe4000f8e20ff */
[----:B--2---:R-:W2:Y:S02]  /*4110*/  SYNCS.PHASECHK.TRANS64.TRYWAIT P0, [R0+URZ+0x100], R3 ;  /* 0x00010003000075a7 */ /* 0x004ea400080011ff */
[----:B--2---:R-:W-:Y:S05]  /*4120*/  @!P0 BRA `(.L_x_77) ;  /* 0x0000003c008c8947 */ /* 0x004fea0003800000 */
.L_x_167:
[----:B------:R-:W-:Y:S01]  /*4130*/  ISETP.GE.AND P0, PT, R26, 0x1, PT ;  /* 0x000000011a00780c */ /* 0x000fe20003f06270 */
[----:B------:R-:W3:Y:S01]  /*4140*/  LDS.128 R28, [R28+0x190] ;  /* 0x000190001c1c7984 */ /* 0x000ee20000000c00 */
[----:B--2---:R-:W-:Y:S01]  /*4150*/  VIADD R0, R0, 0x110 ;  /* 0x0000011000007836 */ /* 0x004fe20000000000 */
[----:B------:R-:W-:Y:S01]  /*4160*/  @!PT LDS RZ, [RZ] ;  /* 0x00000000fffff984 */ /* 0x000fe20000000800 */
[----:B------:R-:W-:Y:S01]  /*4170*/  @!PT LDS RZ, [RZ] ;  /* 0x00000000fffff984 */ /* 0x000fe20000000800 */
[----:B------:R-:W-:Y:S01]  /*4180*/  @!PT LDS RZ, [RZ] ;  /* 0x00000000fffff984 */ /* 0x000fe20000000800 */
[----:B------:R-:W-:Y:S01]  /*4190*/  @!PT LDS RZ, [RZ] ;  /* 0x00000000fffff984 */ /* 0x000fe20000000800 */
[----:B------:R2:W-:Y:S06]  /*41a0*/  MEMBAR.ALL.CTA ;  /* 0x0000000000007992 */ /* 0x0005ec0000008000 */
[----:B--2---:R-:W2:Y:S01]  /*41b0*/  FENCE.VIEW.ASYNC.S ;  /* 0x00000000000073c6 */ /* 0x004ea20000000000 */
[----:B------:R-:W-:Y:S04]  /*41c0*/  PRMT R0, RZ, 0x654, R0 ;  /* 0x00000654ff007816 */ /* 0x000fe80000000000 */
[----:B--2---:R2:W-:Y:S01]  /*41d0*/  SYNCS.ARRIVE.TRANS64.RED.A1T0 RZ, [R0+URZ], RZ ;  /* 0x000000ff00ff79a7 */ /* 0x0045e200081004ff */
[----:B---3--:R-:W-:Y:S11]  /*41e0*/  LOP3.LUT P3, RZ, R30, 0x1, RZ, 0xc0, !PT ;  /* 0x000000011eff7812 */ /* 0x008ff6000786c0ff */
[----:B------:R-:W-:Y:S02]  /*41f0*/  @!UPT UIADD3 URZ, UPT, UPT, URZ, URZ, URZ ;  /* 0x000000fffffff290 */ /* 0x000fe4000fffe0ff */
[----:B------:R-:W-:Y:S02]  /*4200*/  @P3 MOV R13, R28 ;  /* 0x0000001c000d3202 */ /* 0x000fe40000000f00 */
[----:B------:R-:W-:Y:S01]  /*4210*/  @P3 LOP3.LUT R8, R29, 0xffff, RZ, 0xc0, !PT ;  /* 0x0000ffff1d083812 */ /* 0x000fe200078ec0ff */
[----:B--2---:R-:W-:Y:S06]  /*4220*/  @!P0 BRA `(.L_x_78) ;  /* 0x0000000000a48947 */ /* 0x004fec0003800000 */
[----:B-1----:R-:W-:Y:S01]  /*4230*/  IMAD.HI.U32 R37, R22, R7, RZ ;  /* 0x0000000716257227 */ /* 0x002fe200078e00ff */
[----:B------:R-:W-:Y:S02]  /*4240*/  ISETP.NE.AND P0, PT, R6, 0x1, PT ;  /* 0x000000010600780c */ /* 0x000fe40003f05270 */
[----:B------:R-:W-:Y:S01]  /*4250*/  ISETP.NE.AND P2, PT, R26, 0x1, PT ;  /* 0x000000011a00780c */ /* 0x000fe20003f45270 */
[----:B----4-:R-:W-:Y:S01]  /*4260*/  IMAD.HI.U32 R36, R19, R16, RZ ;  /* 0x0000001013247227 */ /* 0x010fe200078e00ff */
[----:B------:R-:W-:Y:S02]  /*4270*/  SHF.R.U32.HI R37, RZ, R18, R37 ;  /* 0x00000012ff257219 */ /* 0x000fe40000011625 */
[----:B------:R-:W-:Y:S01]  /*4280*/  ISETP.NE.AND P4, PT, R2, 0x1, PT ;  /* 0x000000010200780c */ /* 0x000fe20003f85270 */
[----:B------:R-:W-:Y:S01]  /*4290*/  IMAD.HI.U32 R38, R13, R16, RZ ;  /* 0x000000100d267227 */ /* 0x000fe200078e00ff */
[----:B------:R-:W-:Y:S02]  /*42a0*/  SHF.R.U32.HI R36, RZ, R17, R36 ;  /* 0x00000011ff247219 */ /* 0x000fe40000011624 */
[----:B------:R-:W-:Y:S01]  /*42b0*/  SEL R3, R22, R37, !P0 ;  /* 0x0000002516037207 */ /* 0x000fe20004000000 */
[C---:B------:R-:W-:Y:S01]  /*42c0*/  IMAD.HI.U32 R37, R8.reuse, R7, RZ ;  /* 0x0000000708257227 */ /* 0x040fe200078e00ff */
[----:B------:R-:W-:Y:S02]  /*42d0*/  SEL R11, R19, R36, !P4 ;  /* 0x00000024130b7207 */ /* 0x000fe40006000000 */
[----:B------:R-:W-:Y:S01]  /*42e0*/  SHF.R.U32.HI R38, RZ, R17, R38 ;  /* 0x00000011ff267219 */ /* 0x000fe20000011626 */
[----:B------:R-:W-:Y:S01]  /*42f0*/  IMAD.HI.U32 R40, R3, R4, RZ ;  /* 0x0000000403287227 */ /* 0x000fe200078e00ff */
[----:B------:R-:W-:Y:S03]  /*4300*/  SHF.R.U32.HI R37, RZ, R18, R37 ;  /* 0x00000012ff257219 */ /* 0x000fe60000011625 */
[----:B------:R-:W-:Y:S01]  /*4310*/  IMAD.HI.U32 R36, R11, R4, RZ ;  /* 0x000000040b247227 */ /* 0x000fe200078e00ff */
[----:B------:R-:W-:Y:S02]  /*4320*/  @P2 SHF.R.U32.HI R3, RZ, R5, R40 ;  /* 0x00000005ff032219 */ /* 0x000fe40000011628 */
[----:B------:R-:W-:Y:S02]  /*4330*/  SEL R9, R8, R37, !P0 ;  /* 0x0000002508097207 */ /* 0x000fe40004000000 */
[----:B------:R-:W-:Y:S01]  /*4340*/  @P2 SHF.R.U32.HI R11, RZ, R5, R36 ;  /* 0x00000005ff0b2219 */ /* 0x000fe20000011624 */
[C---:B------:R-:W-:Y:S01]  /*4350*/  IMAD R10, R26.reuse, R3, RZ ;  /* 0x000000031a0a7224 */ /* 0x040fe200078e02ff */
[----:B------:R-:W-:Y:S01]  /*4360*/  SEL R3, R13, R38, !P4 ;  /* 0x000000260d037207 */ /* 0x000fe20006000000 */
[C---:B------:R-:W-:Y:S03]  /*4370*/  IMAD.HI.U32 R14, R9.reuse, R4, RZ ;  /* 0x00000004090e7227 */ /* 0x040fe600078e00ff */
[----:B------:R-:W-:Y:S01]  /*4380*/  ISETP.GE.AND P0, PT, R9, R10, PT ;  /* 0x0000000a0900720c */ /* 0x000fe20003f06270 */
[C---:B------:R-:W-:Y:S01]  /*4390*/  IMAD R12, R26.reuse, R11, RZ ;  /* 0x0000000b1a0c7224 */ /* 0x040fe200078e02ff */
[-C--:B------:R-:W-:Y:S04]  /*43a0*/  SHF.R.U32.HI R14, RZ, R5.reuse, R14 ;  /* 0x00000005ff0e7219 */ /* 0x080fe8000001160e */
[----:B------:R-:W-:Y:S02]  /*43b0*/  ISETP.GE.OR P0, PT, R3, R12, P0 ;  /* 0x0000000c0300720c */ /* 0x000fe40000706670 */
[----:B------:R-:W-:Y:S05]  /*43c0*/  SEL R15, R9, R14, !P2 ;  /* 0x0000000e090f7207 */ /* 0x000fea0005000000 */
[----:B------:R-:W-:Y:S04]  /*43d0*/  IMAD.MOV R14, RZ, RZ, -R15 ;  /* 0x000000ffff0e7224 */ /* 0x000fe800078e0a0f */
[----:B------:R-:W-:Y:S02]  /*43e0*/  IMAD R14, R26, R14, R9 ;  /* 0x0000000e1a0e7224 */ /* 0x000fe400078e0209 */
[C---:B------:R-:W-:Y:S05]  /*43f0*/  @!P0 IMAD.HI.U32 R10, R3.reuse, R4, RZ ;  /* 0x00000004030a8227 */ /* 0x040fea00078e00ff */
[----:B------:R-:W-:Y:S04]  /*4400*/  @!P0 SHF.R.U32.HI R10, RZ, R5, R10 ;  /* 0x00000005ff0a8219 */ /* 0x000fe8000001160a */
[----:B------:R-:W-:Y:S01]  /*4410*/  @!P0 SEL R0, R3, R10, !P2 ;  /* 0x0000000a03008207 */ /* 0x000fe20005000000 */
[----:B------:R-:W-:Y:S03]  /*4420*/  IMAD.MOV R10, RZ, RZ, -R3 ;  /* 0x000000ffff0a7224 */ /* 0x000fe600078e0a03 */
[----:B------:R-:W-:Y:S01]  /*4430*/  @!P0 IADD3 R15, PT, PT, R15, -R0, RZ ;  /* 0x800000000f0f8210 */ /* 0x000fe20007ffe0ff */
[----:B------:R-:W-:Y:S01]  /*4440*/  @!P0 IMAD R0, R11, R14, R0 ;  /* 0x0000000e0b008224 */ /* 0x000fe200078e0200 */
[----:B------:R-:W-:Y:S01]  /*4450*/  IADD3 R11, PT, PT, -R9, RZ, RZ ;  /* 0x000000ff090b7210 */ /* 0x000fe20007ffe1ff */
[----:B------:R-:W-:Y:S02]  /*4460*/  IMAD R13, R2, R10, R13 ;  /* 0x0000000a020d7224 */ /* 0x000fe400078e020d */
[----:B------:R-:W-:Y:S02]  /*4470*/  @!P0 IMAD R9, R15, R26, R3 ;  /* 0x0000001a0f098224 */ /* 0x000fe400078e0203 */
[----:B------:R-:W-:Y:S02]  /*4480*/  @!P0 IMAD.MOV.U32 R3, RZ, RZ, R0 ;  /* 0x000000ffff038224 */ /* 0x000fe400078e0000 */
[----:B------:R-:W-:Y:S02]  /*4490*/  IMAD R8, R6, R11, R8 ;  /* 0x0000000b06087224 */ /* 0x000fe400078e0208 */
[----:B------:R-:W-:Y:S02]  /*44a0*/  IMAD R13, R3, R2, R13 ;  /* 0x00000002030d7224 */ /* 0x000fe400078e020d */
[----:B------:R-:W-:Y:S02]  /*44b0*/  IMAD R8, R9, R6, R8 ;  /* 0x0000000609087224 */ /* 0x000fe400078e0208 */
.L_x_78:
[----:B------:R-:W-:Y:S05]  /*44c0*/  BRA.U UP1, `(.L_x_79) ;  /* 0x0000000101107547 */ /* 0x000fea000b800000 */
[----:B------:R-:W-:Y:S04]  /*44d0*/  MOV R0, UR6 ;  /* 0x0000000600007c02 */ /* 0x000fe80008000f00 */
[----:B------:R-:W-:Y:S04]  /*44e0*/  SHF.L.U32 R3, R0, 0x1f, RZ ;  /* 0x0000001f00037819 */ /* 0x000fe800000006ff */
[----:B------:R-:W2:Y:S02]  /*44f0*/  SYNCS.PHASECHK.TRANS64.TRYWAIT P0, [UR7+0xf8], R3 ;  /* 0x0000f803ff0075a7 */ /* 0x000ea40008001107 */
[----:B--2---:R-:W-:Y:S05]  /*4500*/  @!P0 BRA `(.L_x_80) ;  /* 0x0000003800a88947 */ /* 0x004fea0003800000 */
.L_x_79:
[----:B------:R-:W-:Y:S02]  /*4510*/  R2UR UR11, R21 ;  /* 0x00000000150b72ca */ /* 0x000fe400000e0000 */
[----:B------:R-:W-:Y:S02]  /*4520*/  R2UR UR10, R20 ;  /* 0x00000000140a72ca */ /* 0x000fe400000e0000 */
[----:B------:R-:W-:Y:S04]  /*4530*/  ISETP.NE.U32.AND P2, PT, RZ, UR4, PT ;  /* 0x00000004ff007c0c */ /* 0x000fe8000bf45070 */
[----:B------:R-:W-:Y:S05]  /*4540*/  ISETP.NE.AND.EX P2, PT, RZ, UR5, PT, P2 ;  /* 0x00000005ff007c0c */ /* 0x000fea000bf45320 */
[----:B------:R-:W-:Y:S02]  /*4550*/  USHF.L.U32 UR11, UR11, 0x6, URZ ;  /* 0x000000060b0b7899 */ /* 0x000fe400080006ff */
[----:B------:R-:W-:Y:S01]  /*4560*/  USHF.L.U32 UR10, UR10, 0x6, URZ ;  /* 0x000000060a0a7899 */ /* 0x000fe200080006ff */
[----:B------:R-:W-:Y:S11]  /*4570*/  BRA.U !UP4, `(.L_x_81) ;  /* 0x000000010c347547 */ /* 0x000ff6000b800000 */
[----:B------:R-:W-:Y:S01]  /*4580*/  UPLOP3.LUT UP0, UPT, UPT, UPT, UP3, 0x80, 0x8 ;  /* 0x000000000008789c */ /* 0x000fe20003f0f030 */
[----:B--2---:R-:W-:Y:S02]  /*4590*/  HFMA2 R0, -RZ, RZ, 0, 5.9604644775390625e-08 ;  /* 0x00000001ff007431 */ /* 0x004fe400000001ff */
[----:B------:R-:W-:Y:S03]  /*45a0*/  IMAD.MOV.U32 R67, RZ, RZ, 0x1 ;  /* 0x00000001ff437424 */ /* 0x000fe600078e00ff */
[----:B------:R-:W-:Y:S05]  /*45b0*/  PLOP3.LUT P0, PT, PT, PT, UP0, 0x80, 0x8 ;  /* 0x000000000008781c */ /* 0x000fea0003f0f008 */
[----:B------:R-:W2:Y:S01]  /*45c0*/  @UP0 LDCU.64 UR14, c[0x0][0x888] ;  /* 0x00011100ff0e07ac */ /* 0x000ea20008000a00 */
[----:B------:R-:W-:Y:S07]  /*45d0*/  @UP0 UIMAD UR8, UR36, UR4, URZ ;  /* 0x00000004240802a4 */ /* 0x000fee000f8e02ff */
[----:B------:R-:W-:Y:S01]  /*45e0*/  @!P0 PRMT R67, R0, 0x7610, R67 ;  /* 0x0000761000438816 */ /* 0x000fe20000000043 */
[----:B--2---:R-:W-:Y:S03]  /*45f0*/  @UP0 UIMAD.WIDE UR14, UR8, 0x4, UR14 ;  /* 0x00000004080e08a5 */ /* 0x004fe6000f8e020e */
[----:B------:R-:W2:Y:S03]  /*4600*/  @!UP0 LDCU UR8, c[0x0][0x880] ;  /* 0x00011000ff0887ac */ /* 0x000ea60008000800 */
[----:B------:R-:W-:Y:S01]  /*4610*/  IMAD.U32 R10, RZ, RZ, UR14 ;  /* 0x0000000eff0a7e24 */ /* 0x000fe2000f8e00ff */
[----:B------:R-:W-:Y:S05]  /*4620*/  MOV R11, UR15 ;  /* 0x0000000f000b7c02 */ /* 0x000fea0008000f00 */
[----:B------:R3:W5:Y:S02]  /*4630*/  @P0 LDG.E R35, desc[UR46][R10.64] ;  /* 0x0000002e0a230981 */ /* 0x000764000c1e1900 */
[----:B--23--:R-:W-:Y:S07]  /*4640*/  @!P0 IMAD.U32 R35, RZ, RZ, UR8 ;  /* 0x00000008ff238e24 */ /* 0x00cfee000f8e00ff */
.L_x_81:
[----:B-----5:R-:W-:Y:S01]  /*4650*/  @!P2 FSETP.EQ.AND P0, PT, R35, RZ, PT ;  /* 0x000000ff2300a20b */ /* 0x020fe20003f02000 */
[----:B------:R-:W-:Y:S01]  /*4660*/  @!UPT UIADD3 URZ, UPT, UPT, URZ, URZ, URZ ;  /* 0x000000fffffff290 */ /* 0x000fe2000fffe0ff */
[----:B------:R-:W-:Y:S11]  /*4670*/  @!P2 BRA `(.L_x_82) ;  /* 0x000000000014a947 */ /* 0x000ff60003800000 */
[----:B------:R-:W-:Y:S02]  /*4680*/  LOP3.LUT P2, RZ, R67, 0xff, RZ, 0xc0, !PT ;  /* 0x000000ff43ff7812 */ /* 0x000fe4000784c0ff */
[----:B------:R-:W-:Y:S04]  /*4690*/  PLOP3.LUT P0, PT, PT, PT, UP0, 0x80, 0x8 ;  /* 0x000000000008781c */ /* 0x000fe80003f0f008 */
[----:B------:R-:W-:Y:S07]  /*46a0*/  PLOP3.LUT P0, PT, P0, PT, PT, 0x8, 0x80 ;  /* 0x000000000080781c */ /* 0x000fee000070e170 */
[----:B------:R-:W-:Y:S11]  /*46b0*/  @P2 FSETP.EQ.AND P0, PT, R35, RZ, PT ;  /* 0x000000ff2300220b */ /* 0x000ff60003f02000 */
[----:B------:R-:W-:Y:S02]  /*46c0*/  @!UPT UIADD3 URZ, UPT, UPT, URZ, URZ, URZ ;  /* 0x000000fffffff290 */ /* 0x000fe4000fffe0ff */
.L_x_82:
[----:B------:R-:W-:Y:S01]  /*46d0*/  ULEA UR15, UR13, UR7, 0x3 ;  /* 0x000000070d0f7291 */ /* 0x000fe2000f8e18ff */
[----:B--2---:R-:W-:Y:S02]  /*46e0*/  SHF.L.U32 R3, R34, 0x1f, RZ ;  /* 0x0000001f22037819 */ /* 0x004fe400000006ff */
[----:B------:R-:W-:Y:S04]  /*46f0*/  ELECT P4, URZ, PT ;  /* 0x0000000000ff782f */ /* 0x000fe80003880000 */
[----:B------:R-:W-:Y:S02]  /*4700*/  PLOP3.LUT P4, PT, P0, P4, PT, 0xf2, 0x2f ;  /* 0x00000000002f781c */ /* 0x000fe40000789e72 */
[----:B------:R-:W2:Y:S11]  /*4710*/  SYNCS.PHASECHK.TRANS64.TRYWAIT P2, [UR15+0xd8], R3 ;  /* 0x0000d803ff0075a7 */ /* 0x000eb6000804110f */
[----:B-1----:R-:W-:Y:S05]  /*4720*/  @!P4 IADD3 R20, P0, PT, R32, 0x580, RZ ;  /* 0x000005802014c810 */ /* 0x002fea0007f1e0ff */
[----:B------:R-:W-:Y:S01]  /*4730*/  @!P4 IMAD.X R12, RZ, RZ, R33, P0 ;  /* 0x000000ffff0cc224 */ /* 0x000fe200000e0621 */
[----:B--2---:R-:W-:Y:S07]  /*4740*/  @!P2 BRA `(.L_x_83) ;  /* 0x000000380030a947 */ /* 0x004fee0003800000 */
.L_x_170:
[----:B------:R-:W2:Y:S01]  /*4750*/  LDC.64 R14, c[0x0][0xb10] ;  /* 0x0002c400ff0e7b82 */ /* 0x000ea20000000a00 */
[----:B------:R-:W-:Y:S01]  /*4760*/  @!P4 R2UR UR8, R12 ;  /* 0x000000000c08c2ca */ /* 0x000fe200000e0000 */
[----:B------:R-:W-:Y:S01]  /*4770*/  VOTEU.ALL UP2, P4 ;  /* 0x0000000000ff7886 */ /* 0x000fe20002040000 */
[----:B------:R-:W-:Y:S01]  /*4780*/  @!P4 R2UR UR9, R20 ;  /* 0x000000001409c2ca */ /* 0x000fe200000e0000 */
[----:B------:R-:W-:Y:S01]  /*4790*/  VOTEU.ALL UP1, P4 ;  /* 0x0000000000ff7886 */ /* 0x000fe20002020000 */
[----:B------:R-:W-:Y:S03]  /*47a0*/  UMOV UR20, 0x0 ;  /* 0x0000000000147882 */ /* 0x000fe60000000000 */
[----:B------:R-:W3:Y:S01]  /*47b0*/  LDC.64 R10, c[0x0][0xb18] ;  /* 0x0002c600ff0a7b82 */ /* 0x000ee20000000a00 */
[----:B------:R-:W-:Y:S01]  /*47c0*/  UMOV UR21, 0x10000000 ;  /* 0x1000000000157882 */ /* 0x000fe20000000000 */
[----:B------:R-:W-:Y:S01]  /*47d0*/  UMOV UR12, UR36 ;  /* 0x00000024000c7c82 */ /* 0x000fe20008000000 */
[----:B------:R-:W-:Y:S01]  /*47e0*/  UIADD3 UR14, UPT, UPT, UR13, 0x1, URZ ;  /* 0x000000010d0e7890 */ /* 0x000fe2000fffe0ff */
[----:B------:R-:W-:Y:S01]  /*47f0*/  @P3 SHF.R.U32.HI R24, RZ, 0x10, R29 ;  /* 0x00000010ff183819 */ /* 0x000fe2000001161d */
[----:B------:R-:W-:Y:S03]  /*4800*/  VIADD R27, R27, 0x1 ;  /* 0x000000011b1b7836 */ /* 0x000fe60000000000 */
[----:B-1----:R-:W1:Y:S01]  /*4810*/  @!P1 LDC R0, c[0x0][0xb20] ;  /* 0x0002c800ff009b82 */ /* 0x002e620000000800 */
[----:B------:R-:W-:Y:S01]  /*4820*/  UISETP.NE.AND UP5, UPT, UR14, 0x3, UPT ;  /* 0x000000030e00788c */ /* 0x000fe2000bfa5270 */
[----:B------:R-:W-:Y:S01]  /*4830*/  IMAD.U32 R21, RZ, RZ, UR8 ;  /* 0x00000008ff157e24 */ /* 0x000fe2000f8e00ff */
[----:B------:R-:W-:Y:S05]  /*4840*/  @!UP2 ULEA UR8, UR13, UR7, 0xd ;  /* 0x000000070d08a291 */ /* 0x000fea000f8e68ff */
[----:B------:R-:W5:Y:S01]  /*4850*/  @!P1 LDC R3, c[0x0][0xb0c] ;  /* 0x0002c300ff039b82 */ /* 0x000f620000000800 */
[----:B------:R-:W-:Y:S01]  /*4860*/  IMAD.U32 R20, RZ, RZ, UR9 ;  /* 0x00000009ff147e24 */ /* 0x000fe2000f8e00ff */
[----:B------:R-:W-:Y:S01]  /*4870*/  UIADD3 UR9, UPT, UPT, UR15, 0xc0, URZ ;  /* 0x000000c00f097890 */ /* 0x000fe2000fffe0ff */
[----:B------:R-:W-:Y:S01]  /*4880*/  @!P4 R2UR UR19, R21 ;  /* 0x000000001513c2ca */ /* 0x000fe200000e0000 */
[----:B------:R-:W-:Y:S02]  /*4890*/  @!UP2 UIADD3 UR8, UPT, UPT, UR8, 0x400, URZ ;  /* 0x000004000808a890 */ /* 0x000fe4000fffe0ff */
[----:B------:R-:W-:Y:S01]  /*48a0*/  @!P4 R2UR UR18, R20 ;  /* 0x000000001412c2ca */ /* 0x000fe200000e0000 */
[----:B------:R-:W-:Y:S01]  /*48b0*/  @!P4 IMAD.MOV.U32 R20, RZ, RZ, 0x2000 ;  /* 0x00002000ff14c424 */ /* 0x000fe200078e00ff */
[----:B------:R-:W-:Y:S02]  /*48c0*/  UPRMT UR16, UR37, 0x654, UR9 ;  /* 0x0000065425107896 */ /* 0x000fe40008000009 */
[----:B------:R-:W-:Y:S02]  /*48d0*/  USEL UR17, URZ, 0x1, UP5 ;  /* 0x00000001ff117887 */ /* 0x000fe4000a800000 */
[----:B------:R-:W-:Y:S04]  /*48e0*/  USEL UR14, UR14, URZ, UP5 ;  /* 0x000000ff0e0e7287 */ /* 0x000fe8000a800000 */
[----:B------:R-:W-:Y:S01]  /*48f0*/  ULEA UR13, UR14, UR7, 0x3 ;  /* 0x000000070e0d7291 */ /* 0x000fe2000f8e18ff */
[----:B------:R-:W-:Y:S02]  /*4900*/  LOP3.LUT R34, R34, UR17, RZ, 0x3c, !PT ;  /* 0x0000001122227c12 */ /* 0x000fe4000f8e3cff */
[----:B------:R1:W-:Y:S01]  /*4910*/  @!UP1 UTMALDG.3D [UR8], [UR18], desc[UR20] ;  /* 0x00001408120095b4 */ /* 0x0003e20008011000 */
[----:B------:R1:W-:Y:S01]  /*4920*/  @!P4 SYNCS.ARRIVE.TRANS64.RED.A0TR RZ, [UR15+0xc0], R20 ;  /* 0x0000c014ffffc9a7 */ /* 0x0003e2000830040f */
[----:B------:R-:W-:Y:S02]  /*4930*/  SHF.L.U32 R12, R34, 0x1f, RZ ;  /* 0x0000001f220c7819 */ /* 0x000fe400000006ff */
[----:B-----5:R-:W-:Y:S01]  /*4940*/  @!P1 ISETP.NE.AND P2, PT, R3, 0x1, PT ;  /* 0x000000010300980c */ /* 0x020fe20003f45270 */
[C---:B--2---:R-:W-:Y:S01]  /*4950*/  @!P1 IMAD.HI.U32 R14, R13.reuse, R14, RZ ;  /* 0x0000000e0d0e9227 */ /* 0x044fe200078e00ff */
[----:B---3--:R-:W-:Y:S03]  /*4960*/  @!P1 ISETP.NE.AND P0, PT, R10, 0x1, PT ;  /* 0x000000010a00980c */ /* 0x008fe60003f05270 */
[C---:B------:R-:W-:Y:S01]  /*4970*/  @!P1 IMAD.HI.U32 R11, R8.reuse, R11, RZ ;  /* 0x0000000b080b9227 */ /* 0x040fe200078e00ff */
[----:B------:R-:W-:Y:S04]  /*4980*/  @!P1 SHF.R.U32.HI R14, RZ, R15, R14 ;  /* 0x0000000fff0e9219 */ /* 0x000fe8000001160e */
[----:B-1----:R-:W-:Y:S01]  /*4990*/  @!P1 SHF.R.U32.HI R9, RZ, R0, R11 ;  /* 0x00000000ff099219 */ /* 0x002fe2000001160b */
[----:B------:R-:W-:Y:S01]  /*49a0*/  SYNCS.ARRIVE.TRANS64.RED.A1T0 RZ, [UR16], RZ ;  /* 0x000000ffffff79a7 */ /* 0x000fe20008100410 */
[----:B------:R-:W-:Y:S02]  /*49b0*/  @!P1 SEL R14, R13, R14, !P2 ;  /* 0x0000000e0d0e9207 */ /* 0x000fe40005000000 */
[----:B------:R-:W-:Y:S01]  /*49c0*/  @!P1 SEL R9, R8, R9, !P0 ;  /* 0x0000000908099207 */ /* 0x000fe20004000000 */
[----:B------:R-:W1:Y:S04]  /*49d0*/  SYNCS.PHASECHK.TRANS64.TRYWAIT P5, [UR13+0xd8], R12 ;  /* 0x0000d80cff0075a7 */ /* 0x000e6800080a110d */
[----:B------:R-:W-:Y:S02]  /*49e0*/  @!P1 IMAD.IADD R0, R9, 0x1, -R14 ;  /* 0x0000000109009824 */ /* 0x000fe400078e0a0e */
[----:B------:R-:W-:Y:S02]  /*49f0*/  @!P1 IMAD.IADD R9, R14, 0x1, -R9 ;  /* 0x000000010e099824 */ /* 0x000fe400078e0a09 */
[----:B------:R-:W-:Y:S02]  /*4a00*/  @!P1 IMAD R13, R0, R3, R13 ;  /* 0x00000003000d9224 */ /* 0x000fe400078e020d */
[----:B------:R-:W-:Y:S01]  /*4a10*/  @!P1 IMAD R8, R9, R10, R8 ;  /* 0x0000000a09089224 */ /* 0x000fe200078e0208 */
[----:B-1----:R-:W-:Y:S06]  /*4a20*/  @!P5 BRA `(.L_x_84) ;  /* 0x000000340090d947 */ /* 0x002fec0003800000 */
.L_x_172:
[----:B-1----:R-:W-:Y:S01]  /*4a30*/  @!P4 IADD3 R3, P0, PT, R32, 0x580, RZ ;  /* 0x000005802003c810 */ /* 0x002fe20007f1e0ff */
[----:B------:R-:W-:Y:S01]  /*4a40*/  UMOV UR18, 0x0 ;  /* 0x0000000000127882 */ /* 0x000fe20000000000 */
[----:B------:R-:W-:Y:S01]  /*4a50*/  UMOV UR19, 0x10000000 ;  /* 0x1000000000137882 */ /* 0x000fe20000000000 */
[----:B------:R-:W-:Y:S01]  /*4a60*/  VOTEU.ALL UP1, P4 ;  /* 0x0000000000ff7886 */ /* 0x000fe20002020000 */
[----:B------:R-:W-:Y:S01]  /*4a70*/  @!P4 R2UR UR9, R3 ;  /* 0x000000000309c2ca */ /* 0x000fe200000e0000 */
[----:B------:R-:W-:Y:S01]  /*4a80*/  @!P4 IMAD.X R0, RZ, RZ, R33, P0 ;  /* 0x000000ffff00c224 */ /* 0x000fe200000e0621 */
[----:B------:R-:W-:Y:S01]  /*4a90*/  UMOV UR12, UR36 ;  /* 0x00000024000c7c82 */ /* 0x000fe20008000000 */
[----:B------:R-:W-:Y:S01]  /*4aa0*/  @P3 R2UR UR36, R24 ;  /* 0x00000000182432ca */ /* 0x000fe200000e0000 */
[----:B------:R-:W-:Y:S01]  /*4ab0*/  @!UP1 ULEA UR15, UR14, UR7, 0xd ;  /* 0x000000070e0f9291 */ /* 0x000fe2000f8e68ff */
[----:B------:R-:W-:Y:S01]  /*4ac0*/  ISETP.NE.AND P0, PT, R27, 0x2, PT ;  /* 0x000000021b00780c */ /* 0x000fe20003f05270 */
[----:B------:R-:W-:Y:S01]  /*4ad0*/  @!UP1 UIADD3 UR10, UPT, UPT, UR10, 0x20, URZ ;  /* 0x000000200a0a9890 */ /* 0x000fe2000fffe0ff */
[----:B------:R-:W-:Y:S01]  /*4ae0*/  @!P4 R2UR UR8, R0 ;  /* 0x000000000008c2ca */ /* 0x000fe200000e0000 */
[----:B------:R-:W-:Y:S01]  /*4af0*/  IMAD.IADD R20, R8, 0x1, R66 ;  /* 0x0000000108147824 */ /* 0x000fe200078e0242 */
[----:B------:R-:W-:Y:S01]  /*4b00*/  SEL R0, RZ, 0x1, P0 ;  /* 0x00000001ff007807 */ /* 0x000fe20000000000 */
[----:B------:R-:W-:Y:S01]  /*4b10*/  IMAD.IADD R21, R13, 0x1, R68 ;  /* 0x000000010d157824 */ /* 0x000fe200078e0244 */
[----:B------:R-:W-:Y:S02]  /*4b20*/  SEL R27, R27, RZ, P0 ;  /* 0x000000ff1b1b7207 */ /* 0x000fe40000000000 */
[----:B------:R-:W-:Y:S01]  /*4b30*/  IMAD.U32 R10, RZ, RZ, UR9 ;  /* 0x00000009ff0a7e24 */ /* 0x000fe2000f8e00ff */
[----:B------:R-:W-:Y:S01]  /*4b40*/  UIADD3 UR9, UPT, UPT, UR13, 0xc0, URZ ;  /* 0x000000c00d097890 */ /* 0x000fe2000fffe0ff */
[----:B------:R-:W-:Y:S03]  /*4b50*/  LOP3.LUT R25, R25, R0, RZ, 0x3c, !PT ;  /* 0x0000000019197212 */ /* 0x000fe600078e3cff */
[----:B------:R-:W-:Y:S02]  /*4b60*/  @!P4 R2UR UR16, R10 ;  /* 0x000000000a10c2ca */ /* 0x000fe400000e0000 */
[----:B------:R-:W-:Y:S01]  /*4b70*/  IMAD.U32 R11, RZ, RZ, UR8 ;  /* 0x00000008ff0b7e24 */ /* 0x000fe2000f8e00ff */
[----:B------:R-:W-:Y:S01]  /*4b80*/  @!UP1 UIADD3 UR8, UPT, UPT, UR15, 0x400, URZ ;  /* 0x000004000f089890 */ /* 0x000fe2000fffe0ff */
[----:B------:R-:W-:Y:S01]  /*4b90*/  VOTEU.ALL UP1, P4 ;  /* 0x0000000000ff7886 */ /* 0x000fe20002020000 */
[----:B------:R-:W-:Y:S02]  /*4ba0*/  UPRMT UR15, UR37, 0x654, UR9 ;  /* 0x00000654250f7896 */ /* 0x000fe40008000009 */
[----:B------:R-:W-:Y:S11]  /*4bb0*/  @!P4 R2UR UR17, R11 ;  /* 0x000000000b11c2ca */ /* 0x000ff600000e0000 */
[----:B------:R-:W-:Y:S02]  /*4bc0*/  @!UPT UIADD3 URZ, UPT, UPT, URZ, URZ, URZ ;  /* 0x000000fffffff290 */ /* 0x000fe4000fffe0ff */
[----:B------:R2:W-:Y:S01]  /*4bd0*/  @!UP1 UTMALDG.3D [UR8], [UR16], desc[UR18] ;  /* 0x00001208100095b4 */ /* 0x0005e20008011000 */
[----:B------:R2:W-:Y:S01]  /*4be0*/  @!P4 SYNCS.ARRIVE.TRANS64.RED.A0TR RZ, [UR13+0xc0], R23 ;  /* 0x0000c017ffffc9a7 */ /* 0x0005e2000830040d */
[----:B------:R-:W-:Y:S04]  /*4bf0*/  UIADD3 UR13, UPT, UPT, UR14, 0x1, URZ ;  /* 0x000000010e0d7890 */ /* 0x000fe8000fffe0ff */
[----:B------:R-:W-:Y:S04]  /*4c00*/  UISETP.NE.AND UP1, UPT, UR13, 0x3, UPT ;  /* 0x000000030d00788c */ /* 0x000fe8000bf25270 */
[----:B------:R-:W-:Y:S02]  /*4c10*/  USEL UR14, URZ, 0x1, UP1 ;  /* 0x00000001ff0e7887 */ /* 0x000fe40008800000 */
[----:B------:R-:W-:Y:S02]  /*4c20*/  USEL UR13, UR13, URZ, UP1 ;  /* 0x000000ff0d0d7287 */ /* 0x000fe40008800000 */
[----:B------:R-:W-:Y:S02]  /*4c30*/  UPLOP3.LUT UP1, UPT, UPT, UPT, UPT, 0x80, 0x8 ;  /* 0x000000000008789c */ /* 0x000fe40003f2f070 */
[----:B------:R-:W-:Y:S01]  /*4c40*/  LOP3.LUT R34, R34, UR14, RZ, 0x3c, !PT ;  /* 0x0000000e22227c12 */ /* 0x000fe2000f8e3cff */
[----:B------:R-:W-:Y:S01]  /*4c50*/  SYNCS.ARRIVE.TRANS64.RED.A1T0 RZ, [UR15], RZ ;  /* 0x000000ffffff79a7 */ /* 0x000fe2000810040f */
[----:B------:R-:W-:Y:S07]  /*4c60*/  @P3 BRA `(.L_x_85) ;  /* 0xfffffff4001c3947 */ /* 0x000fee000383ffff */
[----:B------:R-:W-:Y:S01]  /*4c70*/  UIADD3 UR7, UPT, UPT, UR7, 0xd8, URZ ;  /* 0x000000d807077890 */ /* 0x000fe2000fffe0ff */
[----:B------:R-:W-:-:S03]  /*4c80*/  SHF.L.U32 R3, R34, 0x1f, RZ ;  /* 0x0000001f22037819 */ /* 0x000fc600000006ff */
[----:B------:R-:W-:-:S09]  /*4c90*/  ULEA UR4, UR13, UR7, 0x3 ;  /* 0x000000070d047291 */ /* 0x000fd2000f8e18ff */
[----:B------:R-:W1:Y:S02]  /*4ca0*/  SYNCS.PHASECHK.TRANS64.TRYWAIT P0, [UR4], R3 ;  /* 0x00000003ff0075a7 */ /* 0x000e640008001104 */
[----:B-1----:R-:W-:Y:S05]  /*4cb0*/  @!P0 BRA `(.L_x_86) ;  /* 0x0000003400048947 */ /* 0x002fea0003800000 */
.L_x_174:
        /* <DEDUP_REMOVED lines=9> */
.L_x_176:
[----:B------:R-:W-:-:S04]  /*4d50*/  UIADD3 UR5, UPT, UPT, UR5, 0x1, URZ ;  /* 0x0000000105057890 */ /* 0x000fc8000fffe0ff */
[----:B------:R-:W-:-:S04]  /*4d60*/  UISETP.NE.AND UP0, UPT, UR5, 0x3, UPT ;  /* 0x000000030500788c */ /* 0x000fc8000bf05270 */
[----:B------:R-:W-:Y:S02]  /*4d70*/  USEL UR4, URZ, 0x1, UP0 ;  /* 0x00000001ff047887 */ /* 0x000fe40008000000 */
[----:B------:R-:W-:-:S04]  /*4d80*/  USEL UR5, UR5, URZ, UP0 ;  /* 0x000000ff05057287 */ /* 0x000fc80008000000 */
[----:B------:R-:W-:Y:S01]  /*4d90*/  ULEA UR5, UR5, UR7, 0x3 ;  /* 0x0000000705057291 */ /* 0x000fe2000f8e18ff */
[----:B-1----:R-:W-:-:S04]  /*4da0*/  LOP3.LUT R3, R34, UR4, RZ, 0x3c, !PT ;  /* 0x0000000422037c12 */ /* 0x002fc8000f8e3cff */
[----:B------:R-:W-:Y:S01]  /*4db0*/  SHF.L.U32 R3, R3, 0x1f, RZ ;  /* 0x0000001f03037819 */ /* 0x000fe200000006ff */
[----:B------:R-:W-:-:S07]  /*4dc0*/  IMAD.U32 R0, RZ, RZ, UR5 ;  /* 0x00000005ff007e24 */ /* 0x000fce000f8e00ff */
.L_x_88:
[----:B-1----:R1:W3:Y:S02]  /*4dd0*/  SYNCS.PHASECHK.TRANS64.TRYWAIT P0, [R0+URZ], R3 ;  /* 0x00000003000075a7 */ /* 0x0022e400080011ff */
[----:B---3--:R-:W-:Y:S05]  /*4de0*/  @!P0 NANOSLEEP.SYNCS 0x989680 ;  /* 0x009896800000895d */ /* 0x008fea0003900000 */
[----:B------:R-:W3:Y:S02]  /*4df0*/  @!P0 SYNCS.PHASECHK.TRANS64 P0, [R0+URZ], R3 ;  /* 0x00000003000085a7 */ /* 0x000ee400080010ff */
[----:B--23--:R-:W-:Y:S05]  /*4e00*/  @P0 EXIT ;  /* 0x000000000000094d */ /* 0x00cfea0003800000 */
[----:B------:R-:W-:Y:S05]  /*4e10*/  BRA `(.L_x_88) ;  /* 0xfffffffc00ec7947 */ /* 0x000fea000383ffff */
.L_x_76:
[----:B------:R-:W-:-:S06]  /*4e20*/  UISETP.GE.AND UP1, UPT, UR8, 0x4, UPT ;  /* 0x000000040800788c */ /* 0x000fcc000bf26270 */
[----:B------:R-:W-:-:S13]  /*4e30*/  PLOP3.LUT P0, PT, PT, PT, UP1, 0x80, 0x8 ;  /* 0x000000000008781c */ /* 0x000fda0003f0f018 */
[----:B------:R-:W-:Y:S05]  /*4e40*/  @!P0 EXIT ;  /* 0x000000000000894d */ /* 0x000fea0003800000 */
[----:B------:R-:W-:Y:S01]  /*4e50*/  BAR.SYNC.DEFER_BLOCKING 0x6, 0xa0 ;  /* 0x0182800000007b1d */ /* 0x000fe20000010000 */
[C---:B------:R-:W-:Y:S01]  /*4e60*/  IMAD.SHL.U32 R0, R79.reuse, 0x20, RZ ;  /* 0x000000204f007824 */ /* 0x040fe200078e00ff */
[C---:B------:R-:W-:Y:S01]  /*4e70*/  R2P PR, R79.reuse, 0x6 ;  /* 0x000000064f007804 */ /* 0x040fe20000000000 */
[C---:B------:R-:W-:Y:S02]  /*4e80*/  IMAD.SHL.U32 R72, R79.reuse, 0x4, RZ ;  /* 0x000000044f487824 */ /* 0x040fe400078e00ff */
[C---:B------:R-:W-:Y:S01]  /*4e90*/  IMAD.U32 R32, R79.reuse, 0x10000, RZ ;  /* 0x000100004f207824 */ /* 0x040fe200078e00ff */
[----:B------:R-:W-:Y:S02]  /*4ea0*/  UMOV UR48, 0x400 ;  /* 0x0000040000307882 */ /* 0x000fe40000000000 */
[----:B------:R-:W1:Y:S01]  /*4eb0*/  LDC R71, c[0x0][0x370] ;  /* 0x0000dc00ff477b82 */ /* 0x000e620000000800 */
[----:B------:R-:W-:Y:S01]  /*4ec0*/  ULEA UR48, UR37, UR48, 0x18 ;  /* 0x0000003025307291 */ /* 0x000fe2000f8ec0ff */
[C---:B------:R-:W-:Y:S01]  /*4ed0*/  LOP3.LUT R7, R0.reuse, 0xe0, RZ, 0xc0, !PT ;  /* 0x000000e000077812 */ /* 0x040fe200078ec0ff */
[----:B------:R-:W-:Y:S01]  /*4ee0*/  IMAD.SHL.U32 R5, R79, 0x10, RZ ;  /* 0x000000104f057824 */ /* 0x000fe200078e00ff */
[----:B------:R-:W-:Y:S01]  /*4ef0*/  LOP3.LUT R0, R0, 0x100, RZ, 0xc0, !PT ;  /* 0x0000010000007812 */ /* 0x000fe200078ec0ff */
[----:B------:R-:W-:Y:S01]  /*4f00*/  IMAD.MOV.U32 R78, RZ, RZ, 0x8 ;  /* 0x00000008ff4e7424 */ /* 0x000fe200078e00ff */
[----:B------:R-:W-:Y:S01]  /*4f10*/  LOP3.LUT R72, R7, 0x1c, R72, 0xf8, !PT ;  /* 0x0000001c07487812 */ /* 0x000fe200078ef848 */
[----:B------:R-:W-:Y:S01]  /*4f20*/  IMAD.MOV.U32 R77, RZ, RZ, 0x10 ;  /* 0x00000010ff4d7424 */ /* 0x000fe200078e00ff */
[----:B------:R-:W2:Y:S01]  /*4f30*/  LDC R28, c[0x0][0xb0c] ;  /* 0x0002c300ff1c7b82 */ /* 0x000ea20000000800 */
[----:B------:R-:W-:Y:S01]  /*4f40*/  SHF.R.U32.HI R7, RZ, 0x2, R79 ;  /* 0x00000002ff077819 */ /* 0x000fe2000001164f */
[----:B------:R-:W-:Y:S01]  /*4f50*/  IMAD.MOV.U32 R30, RZ, RZ, RZ ;  /* 0x000000ffff1e7224 */ /* 0x000fe200078e00ff */
[----:B------:R-:W-:Y:S01]  /*4f60*/  LOP3.LUT R32, R32, 0x600000, RZ, 0xc0, !PT ;  /* 0x0060000020207812 */ /* 0x000fe200078ec0ff */
[----:B------:R-:W-:Y:S01]  /*4f70*/  IMAD.MOV.U32 R76, RZ, RZ, RZ ;  /* 0x000000ffff4c7224 */ /* 0x000fe200078e00ff */
[----:B------:R-:W-:Y:S01]  /*4f80*/  LOP3.LUT R5, R0, 0x600, R5, 0xf8, !PT ;  /* 0x0000060000057812 */ /* 0x000fe200078ef805 */
[----:B------:R-:W-:Y:S01]  /*4f90*/  IMAD.MOV.U32 R82, RZ, RZ, RZ ;  /* 0x000000ffff527224 */ /* 0x000fe200078e00ff */
[----:B------:R-:W-:Y:S01]  /*4fa0*/  LOP3.LUT R72, R72, 0x4, R7, 0x78, !PT ;  /* 0x0000000448487812 */ /* 0x000fe200078e7807 */
[----:B------:R-:W4:Y:S01]  /*4fb0*/  LDC R69, c[0x0][0xb20] ;  /* 0x0002c800ff457b82 */ /* 0x000f220000000800 */
[----:B------:R-:W3:Y:S01]  /*4fc0*/  LDS R3, [UR48+0x1b0] ;  /* 0x0001b030ff037984 */ /* 0x000ee20008000800 */
[----:B------:R-:W-:Y:S01]  /*4fd0*/  LOP3.LUT R79, R79, 0x60, RZ, 0xc0, !PT ;  /* 0x000000604f4f7812 */ /* 0x000fe200078ec0ff */
[----:B------:R-:W-:Y:S01]  /*4fe0*/  IMAD.MOV.U32 R75, RZ, RZ, RZ ;  /* 0x000000ffff4b7224 */ /* 0x000fe200078e00ff */
[----:B------:R-:W-:Y:S01]  /*4ff0*/  LOP3.LUT R72, R5, R72, RZ, 0xfc, !PT ;  /* 0x0000004805487212 */ /* 0x000fe200078efcff */
[----:B------:R-:W1:Y:S01]  /*5000*/  LDCU.64 UR54, c[0x0][0x348] ;  /* 0x00006900ff3677ac */ /* 0x000e620008000a00 */
[----:B------:R-:W-:-:S02]  /*5010*/  SEL R78, R78, 0xfffffff8, !P1 ;  /* 0xfffffff84e4e7807 */ /* 0x000fc40004800000 */
[----:B------:R-:W1:Y:S01]  /*5020*/  LDC R27, c[0x0][0xb30] ;  /* 0x0002cc00ff1b7b82 */ /* 0x000e620000000800 */
[----:B------:R-:W-:Y:S01]  /*5030*/  SEL R77, R77, 0xfffffff0, !P2 ;  /* 0xfffffff04d4d7807 */ /* 0x000fe20005000000 */
[----:B------:R-:W1:Y:S01]  /*5040*/  LDCU.64 UR38, c[0x0][0x888] ;  /* 0x00011100ff2677ac */ /* 0x000e620008000a00 */
[----:B------:R-:W1:Y:S05]  /*5050*/  LDCU.64 UR44, c[0x0][0x890] ;  /* 0x00011200ff2c77ac */ /* 0x000e6a0008000a00 */
[----:B------:R-:W1:Y:S01]  /*5060*/  LDC.64 R64, c[0x0][0xb10] ;  /* 0x0002c400ff407b82 */ /* 0x000e620000000a00 */
[----:B------:R-:W-:Y:S01]  /*5070*/  UMOV UR51, 0x1 ;  /* 0x0000000100337882 */ /* 0x000fe20000000000 */
[----:B------:R-:W-:Y:S01]  /*5080*/  UMOV UR56, URZ ;  /* 0x000000ff00387c82 */ /* 0x000fe20008000000 */
[----:B------:R-:W-:Y:S01]  /*5090*/  UIADD3 UR52, UPT, UPT, UR48, 0x400, URZ ;  /* 0x0000040030347890 */ /* 0x000fe2000fffe0ff */
[----:B------:R-:W-:Y:S01]  /*50a0*/  UMOV UR50, URZ ;  /* 0x000000ff00327c82 */ /* 0x000fe20008000000 */
[----:B------:R-:W-:-:S03]  /*50b0*/  UMOV UR49, URZ ;  /* 0x000000ff00317c82 */ /* 0x000fc60008000000 */
[----:B------:R-:W1:Y:S08]  /*50c0*/  LDC.64 R24, c[0x0][0xb18] ;  /* 0x0002c600ff187b82 */ /* 0x000e700000000a00 */
[----:B------:R-:W1:Y:S08]  /*50d0*/  LDC.64 R22, c[0x0][0xb28] ;  /* 0x0002ca00ff167b82 */ /* 0x000e700000000a00 */
[----:B------:R-:W1:Y:S01]  /*50e0*/  LDC.64 R62, c[0x0][0x8b0] ;  /* 0x00022c00ff3e7b82 */ /* 0x000e620000000a00 */
[----:B---3--:R-:W-:-:S07]  /*50f0*/  IMAD.IADD R32, R3, 0x1, R32 ;  /* 0x0000000103207824 */ /* 0x008fce00078e0220 */
[----:B------:R-:W3:Y:S08]  /*5100*/  LDC.64 R60, c[0x0][0x8a8] ;  /* 0x00022a00ff3c7b82 */ /* 0x000ef00000000a00 */
[----:B--2-4-:R-:W1:Y:S02]  /*5110*/  LDC R70, c[0x0][0x374] ;  /* 0x0000dd00ff467b82 */ /* 0x014e640000000800 */
.L_x_119:
[C---:B------:R-:W-:Y:S02]  /*5120*/  LEA R0, R82.reuse, UR48, 0x3 ;  /* 0x0000003052007c11 */ /* 0x040fe4000f8e18ff */
[----:B------:R-:W-:Y:S02]  /*5130*/  SHF.L.U32 R3, R75, 0x1f, RZ ;  /* 0x0000001f4b037819 */ /* 0x000fe400000006ff */
[----:B-1----:R-:W-:Y:S02]  /*5140*/  LEA R16, R82, UR48, 0x4 ;  /* 0x0000003052107c11 */ /* 0x002fe4000f8e20ff */
[----:B------:R-:W2:Y:S02]  /*5150*/  SYNCS.PHASECHK.TRANS64.TRYWAIT P0, [R0+URZ+0x100], R3 ;  /* 0x00010003000075a7 */ /* 0x000ea400080011ff */
[----:B--2---:R-:W-:Y:S05]  /*5160*/  @!P0 BRA `(.L_x_89) ;  /* 0x0000003000088947 */ /* 0x004fea0003800000 */
.L_x_177:
[----:B------:R-:W4:Y:S01]  /*5170*/  LDC.64 R12, c[0x0][0xb10] ;  /* 0x0002c400ff0c7b82 */ /* 0x000f220000000a00 */
[----:B------:R-:W3:Y:S01]  /*5180*/  LDS.128 R16, [R16+0x190] ;  /* 0x0001900010107984 */ /* 0x000ee20000000c00 */
[----:B-1----:R-:W-:Y:S01]  /*5190*/  ISETP.NE.AND P1, PT, R27, 0x1, PT ;  /* 0x000000011b00780c */ /* 0x002fe20003f25270 */
[----:B--2---:R-:W-:Y:S01]  /*51a0*/  VIADD R0, R0, 0x110 ;  /* 0x0000011000007836 */ /* 0x004fe20000000000 */
[----:B------:R-:W-:Y:S04]  /*51b0*/  ISETP.GE.AND P0, PT, R26, 0x1, PT ;  /* 0x000000011a00780c */ /* 0x000fe80003f06270 */
[----:B------:R-:W1:Y:S01]  /*51c0*/  LDC.64 R10, c[0x0][0xb18] ;  /* 0x0002c600ff0a7b82 */ /* 0x000e620000000a00 */
[----:B------:R-:W-:Y:S01]  /*51d0*/  PRMT R0, RZ, 0x654, R0 ;  /* 0x00000654ff007816 */ /* 0x000fe20000000000 */
[----:B------:R-:W-:Y:S01]  /*51e0*/  @!PT LDS RZ, [RZ] ;  /* 0x00000000fffff984 */ /* 0x000fe20000000800 */
[----:B------:R-:W-:Y:S01]  /*51f0*/  @!PT LDS RZ, [RZ] ;  /* 0x00000000fffff984 */ /* 0x000fe20000000800 */
[----:B------:R-:W-:Y:S01]  /*5200*/  @!PT LDS RZ, [RZ] ;  /* 0x00000000fffff984 */ /* 0x000fe20000000800 */
[----:B------:R-:W-:Y:S01]  /*5210*/  @!PT LDS RZ, [RZ] ;  /* 0x00000000fffff984 */ /* 0x000fe20000000800 */
[----:B------:R2:W-:Y:S06]  /*5220*/  MEMBAR.ALL.CTA ;  /* 0x0000000000007992 */ /* 0x0005ec0000008000 */
[----:B--2---:R-:W2:Y:S01]  /*5230*/  FENCE.VIEW.ASYNC.S ;  /* 0x00000000000073c6 */ /* 0x004ea20000000000 */
[----:B------:R-:W1:Y:S08]  /*5240*/  @!P1 LDC R14, c[0x0][0xb20] ;  /* 0x0002c800ff0e9b82 */ /* 0x000e700000000800 */
[----:B------:R-:W1:Y:S01]  /*5250*/  @!P1 LDC R9, c[0x0][0xb0c] ;  /* 0x0002c300ff099b82 */ /* 0x000e620000000800 */
[----:B--2---:R2:W-:Y:S01]  /*5260*/  SYNCS.ARRIVE.TRANS64.RED.A1T0 RZ, [R0+URZ], RZ ;  /* 0x000000ff00ff79a7 */ /* 0x0045e200081004ff */
[----:B---3--:R-:W-:Y:S04]  /*5270*/  LOP3.LUT P4, RZ, R18, 0x1, RZ, 0xc0, !PT ;  /* 0x0000000112ff7812 */ /* 0x008fe8000788c0ff */
[----:B------:R-:W-:Y:S09]  /*5280*/  P2R R80, PR, RZ, 0x10 ;  /* 0x00000010ff507803 */ /* 0x000ff20000000000 */
[----:B------:R-:W-:Y:S02]  /*5290*/  @P4 MOV R31, R16 ;  /* 0x00000010001f4202 */ /* 0x000fe40000000f00 */
[----:B------:R-:W-:Y:S01]  /*52a0*/  @P4 LOP3.LUT R29, R17, 0xffff, RZ, 0xc0, !PT ;  /* 0x0000ffff111d4812 */ /* 0x000fe200078ec0ff */
[----:B--2-4-:R-:W-:Y:S06]  /*52b0*/  @!P0 BRA `(.L_x_90) ;  /* 0x0000000000a48947 */ /* 0x014fec0003800000 */
[----:B------:R-:W-:Y:S01]  /*52c0*/  IMAD.HI.U32 R36, R70, R25, RZ ;  /* 0x0000001946247227 */ /* 0x000fe200078e00ff */
[----:B------:R-:W-:Y:S02]  /*52d0*/  ISETP.NE.AND P0, PT, R24, 0x1, PT ;  /* 0x000000011800780c */ /* 0x000fe40003f05270 */
[----:B------:R-:W-:Y:S01]  /*52e0*/  ISETP.NE.AND P2, PT, R26, 0x1, PT ;  /* 0x000000011a00780c */ /* 0x000fe20003f45270 */
[-C--:B------:R-:W-:Y:S01]  /*52f0*/  IMAD.HI.U32 R34, R71, R64.reuse, RZ ;  /* 0x0000004047227227 */ /* 0x080fe200078e00ff */
[----:B------:R-:W-:Y:S02]  /*5300*/  SHF.R.U32.HI R37, RZ, R69, R36 ;  /* 0x00000045ff257219 */ /* 0x000fe40000011624 */
[----:B------:R-:W-:Y:S01]  /*5310*/  ISETP.NE.AND P3, PT, R28, 0x1, PT ;  /* 0x000000011c00780c */ /* 0x000fe20003f65270 */
[----:B------:R-:W-:Y:S01]  /*5320*/  IMAD.HI.U32 R40, R29, R25, RZ ;  /* 0x000000191d287227 */ /* 0x000fe200078e00ff */
[----:B------:R-:W-:Y:S02]  /*5330*/  SHF.R.U32.HI R34, RZ, R65, R34 ;  /* 0x00000041ff227219 */ /* 0x000fe40000011622 */
[----:B------:R-:W-:Y:S01]  /*5340*/  SEL R3, R70, R37, !P0 ;  /* 0x0000002546037207 */ /* 0x000fe20004000000 */
[----:B------:R-:W-:Y:S01]  /*5350*/  IMAD.HI.U32 R38, R31, R64, RZ ;  /* 0x000000401f267227 */ /* 0x000fe200078e00ff */
[----:B------:R-:W-:Y:S03]  /*5360*/  SEL R7, R71, R34, !P3 ;  /* 0x0000002247077207 */ /* 0x000fe60005800000 */
[-C--:B------:R-:W-:Y:S01]  /*5370*/  IMAD.HI.U32 R34, R3, R22.reuse, RZ ;  /* 0x0000001603227227 */ /* 0x080fe200078e00ff */
[----:B------:R-:W-:Y:S03]  /*5380*/  SHF.R.U32.HI R38, RZ, R65, R38 ;  /* 0x00000041ff267219 */ /* 0x000fe60000011626 */
[----:B------:R-:W-:Y:S01]  /*5390*/  IMAD.HI.U32 R36, R7, R22, RZ ;  /* 0x0000001607247227 */ /* 0x000fe200078e00ff */
[----:B------:R-:W-:Y:S02]  /*53a0*/  @P2 SHF.R.U32.HI R3, RZ, R23, R34 ;  /* 0x00000017ff032219 */ /* 0x000fe40000011622 */
[----:B------:R-:W-:Y:S02]  /*53b0*/  SHF.R.U32.HI R34, RZ, R69, R40 ;  /* 0x00000045ff227219 */ /* 0x000fe40000011628 */
[----:B------:R-:W-:Y:S01]  /*53c0*/  @P2 SHF.R.U32.HI R7, RZ, R23, R36 ;  /* 0x00000017ff072219 */ /* 0x000fe20000011624 */
[C---:B------:R-:W-:Y:S01]  /*53d0*/  IMAD R2, R26.reuse, R3, RZ ;  /* 0x000000031a027224 */ /* 0x040fe200078e02ff */
[----:B------:R-:W-:Y:S02]  /*53e0*/  SEL R5, R29, R34, !P0 ;  /* 0x000000221d057207 */ /* 0x000fe40004000000 */
[----:B------:R-:W-:Y:S01]  /*53f0*/  SEL R3, R31, R38, !P3 ;  /* 0x000000261f037207 */ /* 0x000fe20005800000 */
[----:B------:R-:W-:Y:S01]  /*5400*/  IMAD R4, R26, R7, RZ ;  /* 0x000000071a047224 */ /* 0x000fe200078e02ff */
[C---:B------:R-:W-:Y:S01]  /*5410*/  ISETP.GE.AND P0, PT, R5.reuse, R2, PT ;  /* 0x000000020500720c */ /* 0x040fe20003f06270 */
[----:B------:R-:W-:Y:S03]  /*5420*/  IMAD.HI.U32 R6, R5, R22, RZ ;  /* 0x0000001605067227 */ /* 0x000fe600078e00ff */
[----:B------:R-:W-:Y:S01]  /*5430*/  ISETP.GE.OR P0, PT, R3, R4, P0 ;  /* 0x000000040300720c */ /* 0x000fe20000706670 */
[----:B------:R-:W-:Y:S01]  /*5440*/  IMAD.MOV R4, RZ, RZ, -R3 ;  /* 0x000000ffff047224 */ /* 0x000fe200078e0a03 */
[-C--:B------:R-:W-:Y:S03]  /*5450*/  SHF.R.U32.HI R6, RZ, R23.reuse, R6 ;  /* 0x00000017ff067219 */ /* 0x080fe60000011606 */
[----:B------:R-:W-:Y:S01]  /*5460*/  IMAD R31, R28, R4, R31 ;  /* 0x000000041c1f7224 */ /* 0x000fe200078e021f */
[----:B------:R-:W-:Y:S05]  /*5470*/  SEL R15, R5, R6, !P2 ;  /* 0x00000006050f7207 */ /* 0x000fea0005000000 */
[----:B------:R-:W-:Y:S02]  /*5480*/  IMAD.MOV R6, RZ, RZ, -R15 ;  /* 0x000000ffff067224 */ /* 0x000fe400078e0a0f */
[C---:B------:R-:W-:Y:S04]  /*5490*/  @!P0 IMAD.HI.U32 R2, R3.reuse, R22, RZ ;  /* 0x0000001603028227 */ /* 0x040fe800078e00ff */
[----:B------:R-:W-:Y:S01]  /*54a0*/  IMAD R6, R26, R6, R5 ;  /* 0x000000061a067224 */ /* 0x000fe200078e0205 */
[----:B------:R-:W-:Y:S04]  /*54b0*/  @!P0 SHF.R.U32.HI R2, RZ, R23, R2 ;  /* 0x00000017ff028219 */ /* 0x000fe80000011602 */
[----:B------:R-:W-:Y:S02]  /*54c0*/  @!P0 SEL R0, R3, R2, !P2 ;  /* 0x0000000203008207 */ /* 0x000fe40005000000 */
[----:B------:R-:W-:Y:S02]  /*54d0*/  IADD3 R2, PT, PT, -R5, RZ, RZ ;  /* 0x000000ff05027210 */ /* 0x000fe40007ffe1ff */
[----:B------:R-:W-:Y:S01]  /*54e0*/  @!P0 IADD3 R8, PT, PT, R15, -R0, RZ ;  /* 0x800000000f088210 */ /* 0x000fe20007ffe0ff */
[----:B------:R-:W-:Y:S02]  /*54f0*/  @!P0 IMAD R0, R7, R6, R0 ;  /* 0x0000000607008224 */ /* 0x000fe400078e0200 */
[----:B------:R-:W-:Y:S02]  /*5500*/  IMAD R29, R24, R2, R29 ;  /* 0x00000002181d7224 */ /* 0x000fe400078e021d */
[----:B------:R-:W-:Y:S02]  /*5510*/  @!P0 IMAD R5, R8, R26, R3 ;  /* 0x0000001a08058224 */ /* 0x000fe400078e0203 */
[----:B------:R-:W-:Y:S04]  /*5520*/  @!P0 IMAD.MOV.U32 R3, RZ, RZ, R0 ;  /* 0x000000ffff038224 */ /* 0x000fe800078e0000 */
[----:B------:R-:W-:Y:S02]  /*5530*/  IMAD R31, R3, R28, R31 ;  /* 0x0000001c031f7224 */ /* 0x000fe400078e021f */
[----:B------:R-:W-:Y:S07]  /*5540*/  IMAD R29, R5, R24, R29 ;  /* 0x00000018051d7224 */ /* 0x000fee00078e021d */
.L_x_90:
[----:B-1----:R-:W-:Y:S01]  /*5550*/  @!P1 ISETP.NE.AND P0, PT, R10, 0x1, PT ;  /* 0x000000010a00980c */ /* 0x002fe20003f05270 */
[----:B------:R-:W-:Y:S01]  /*5560*/  @!P1 IMAD.HI.U32 R0, R31, R12, RZ ;  /* 0x0000000c1f009227 */ /* 0x000fe200078e00ff */
[----:B------:R-:W-:Y:S01]  /*5570*/  @!P1 ISETP.NE.AND P2, PT, R9, 0x1, PT ;  /* 0x000000010900980c */ /* 0x000fe20003f45270 */
[----:B------:R-:W-:Y:S01]  /*5580*/  ULOP3.LUT UP0, URZ, UR52, 0x3f0, URZ, 0xc0, !UPT ;  /* 0x000003f034ff7892 */ /* 0x000fe2000f80c0ff */
[----:B------:R-:W-:Y:S01]  /*5590*/  R2UR UR42, R21 ;  /* 0x00000000152a72ca */ /* 0x000fe200000e0000 */
[----:B------:R-:W-:Y:S01]  /*55a0*/  @!P1 IMAD.HI.U32 R3, R29, R11, RZ ;  /* 0x0000000b1d039227 */ /* 0x000fe200078e00ff */
[----:B------:R-:W-:Y:S02]  /*55b0*/  @!P1 SHF.R.U32.HI R0, RZ, R13, R0 ;  /* 0x0000000dff009219 */ /* 0x000fe40000011600 */
[----:B------:R-:W-:Y:S01]  /*55c0*/  R2UR UR41, R20 ;  /* 0x00000000142972ca */ /* 0x000fe200000e0000 */
[----:B------:R-:W-:Y:S01]  /*55d0*/  VIADD R82, R82, 0x1 ;  /* 0x0000000152527836 */ /* 0x000fe20000000000 */
[----:B------:R-:W-:Y:S02]  /*55e0*/  @!P1 SHF.R.U32.HI R2, RZ, R14, R3 ;  /* 0x0000000eff029219 */ /* 0x000fe40000011603 */
[----:B------:R-:W-:Y:S02]  /*55f0*/  @!P1 SEL R3, R31, R0, !P2 ;  /* 0x000000001f039207 */ /* 0x000fe40005000000 */
[----:B------:R-:W-:Y:S02]  /*5600*/  @!P1 SEL R2, R29, R2, !P0 ;  /* 0x000000021d029207 */ /* 0x000fe40004000000 */
[----:B------:R-:W-:Y:S01]  /*5610*/  @P4 SHF.R.U32.HI R74, RZ, 0x10, R17 ;  /* 0x00000010ff4a4819 */ /* 0x000fe20000011611 */
[----:B------:R-:W-:Y:S02]  /*5620*/  USHF.L.U32 UR42, UR42, 0x6, URZ ;  /* 0x000000062a2a7899 */ /* 0x000fe400080006ff */
[----:B------:R-:W-:Y:S02]  /*5630*/  @!P1 IMAD.IADD R0, R2, 0x1, -R3 ;  /* 0x0000000102009824 */ /* 0x000fe400078e0a03 */
[----:B------:R-:W-:Y:S01]  /*5640*/  @!P1 IMAD.IADD R2, R3, 0x1, -R2 ;  /* 0x0000000103029824 */ /* 0x000fe200078e0a02 */
[----:B------:R-:W-:Y:S01]  /*5650*/  USHF.L.U32 UR41, UR41, 0x6, URZ ;  /* 0x0000000629297899 */ /* 0x000fe200080006ff */
[----:B------:R-:W-:Y:S02]  /*5660*/  @!P1 IMAD R31, R0, R9, R31 ;  /* 0x00000009001f9224 */ /* 0x000fe400078e021f */
[----:B------:R-:W-:Y:S01]  /*5670*/  @!P1 IMAD R29, R2, R10, R29 ;  /* 0x0000000a021d9224 */ /* 0x000fe200078e021d */
[----:B------:R-:W-:Y:S08]  /*5680*/  BRA.U !UP0, `(.L_x_91) ;  /* 0x00000001087c7547 */ /* 0x000ff0000b800000 */
[----:B------:R-:W1:Y:S01]  /*5690*/  LDCU.64 UR8, c[0x4][0x80] ;  /* 0x01001000ff0877ac */ /* 0x000e620008000a00 */
[----:B------:R-:W-:Y:S01]  /*56a0*/  MOV R2, 0x0 ;  /* 0x0000000000027802 */ /* 0x000fe20000000f00 */
[----:B------:R-:W-:Y:S02]  /*56b0*/  HFMA2 R12, -RZ, RZ, 0, 5.9604644775390625e-08 ;  /* 0x00000001ff0c7431 */ /* 0x000fe400000001ff */
[----:B------:R-:W-:Y:S01]  /*56c0*/  IMAD.MOV.U32 R8, RZ, RZ, 0x70 ;  /* 0x00000070ff087424 */ /* 0x000fe200078e00ff */
[----:B------:R2:W3:Y:S01]  /*56d0*/  LDC.64 R14, c[0x4][R2] ;  /* 0x01000000020e7b82 */ /* 0x0004e20000000a00 */
[----:B------:R-:W4:Y:S01]  /*56e0*/  LDCU.64 UR6, c[0x4][0x88] ;  /* 0x01001100ff0677ac */ /* 0x000f220008000a00 */
[----:B------:R-:W-:Y:S01]  /*56f0*/  IMAD.MOV.U32 R13, RZ, RZ, RZ ;  /* 0x000000ffff0d7224 */ /* 0x000fe200078e00ff */
[----:B------:R-:W2:Y:S01]  /*5700*/  LDCU.64 UR4, c[0x4][0x8] ;  /* 0x01000100ff0477ac */ /* 0x000ea20008000a00 */
[----:B-1----:R-:W-:Y:S01]  /*5710*/  MOV R5, UR9 ;  /* 0x0000000900057c02 */ /* 0x002fe20008000f00 */
[----:B------:R-:W-:Y:S01]  /*5720*/  IMAD.U32 R4, RZ, RZ, UR8 ;  /* 0x00000008ff047e24 */ /* 0x000fe2000f8e00ff */
[----:B----4-:R-:W-:Y:S01]  /*5730*/  MOV R7, UR7 ;  /* 0x0000000700077c02 */ /* 0x010fe20008000f00 */
[----:B------:R-:W-:Y:S01]  /*5740*/  IMAD.U32 R6, RZ, RZ, UR6 ;  /* 0x00000006ff067e24 */ /* 0x000fe2000f8e00ff */
[----:B--2---:R-:W-:Y:S01]  /*5750*/  MOV R11, UR5 ;  /* 0x00000005000b7c02 */ /* 0x004fe20008000f00 */
[----:B------:R-:W-:Y:S02]  /*5760*/  IMAD.U32 R10, RZ, RZ, UR4 ;  /* 0x00000004ff0a7e24 */ /* 0x000fe4000f8e00ff */
[----:B------:R-:W-:Y:S07]  /*5770*/  LEPC R20, `(.L_x_92) ;  /* 0x000000001014794e */ /* 0x000fee0000000000 */
[----:B---3-5:R-:W-:Y:S05]  /*5780*/  CALL.ABS.NOINC R14 ;  /* 0x000000000e007343 */ /* 0x028fea0003c00000 */
.L_x_92:
[----:B------:R-:W1:Y:S01]  /*5790*/  LDCU.64 UR8, c[0x4][0x80] ;  /* 0x01001000ff0877ac */ /* 0x000e620008000a00 */
[----:B------:R-:W2:Y:S01]  /*57a0*/  LDC.64 R2, c[0x4][R2] ;  /* 0x0100000002027b82 */ /* 0x000ea20000000a00 */
[----:B------:R-:W-:Y:S02]  /*57b0*/  HFMA2 R12, -RZ, RZ, 0, 5.9604644775390625e-08 ;  /* 0x00000001ff0c7431 */ /* 0x000fe400000001ff */
[----:B------:R-:W-:Y:S02]  /*57c0*/  IMAD.MOV.U32 R8, RZ, RZ, 0x70 ;  /* 0x00000070ff087424 */ /* 0x000fe400078e00ff */
[----:B------:R-:W-:Y:S01]  /*57d0*/  IMAD.MOV.U32 R13, RZ, RZ, RZ ;  /* 0x000000ffff0d7224 */ /* 0x000fe200078e00ff */
[----:B------:R-:W3:Y:S01]  /*57e0*/  LDCU.64 UR6, c[0x4][0x88] ;  /* 0x01001100ff0677ac */ /* 0x000ee20008000a00 */
[----:B------:R-:W4:Y:S01]  /*57f0*/  LDCU.64 UR4, c[0x4][0x8] ;  /* 0x01000100ff0477ac */ /* 0x000f220008000a00 */
[----:B-1----:R-:W-:Y:S02]  /*5800*/  MOV R4, UR8 ;  /* 0x0000000800047c02 */ /* 0x002fe40008000f00 */
[----:B------:R-:W-:Y:S02]  /*5810*/  MOV R5, UR9 ;  /* 0x0000000900057c02 */ /* 0x000fe40008000f00 */
[----:B---3--:R-:W-:Y:S01]  /*5820*/  MOV R7, UR7 ;  /* 0x0000000700077c02 */ /* 0x008fe20008000f00 */
[----:B------:R-:W-:Y:S01]  /*5830*/  IMAD.U32 R6, RZ, RZ, UR6 ;  /* 0x00000006ff067e24 */ /* 0x000fe2000f8e00ff */
[----:B----4-:R-:W-:Y:S01]  /*5840*/  MOV R11, UR5 ;  /* 0x00000005000b7c02 */ /* 0x010fe20008000f00 */
[----:B------:R-:W-:Y:S02]  /*5850*/  IMAD.U32 R10, RZ, RZ, UR4 ;  /* 0x00000004ff0a7e24 */ /* 0x000fe4000f8e00ff */
[----:B------:R-:W-:Y:S07]  /*5860*/  LEPC R20, `(.L_x_91) ;  /* 0x000000001014794e */ /* 0x000fee0000000000 */
[----:B--2---:R-:W-:Y:S05]  /*5870*/  CALL.ABS.NOINC R2 ;  /* 0x0000000002007343 */ /* 0x004fea0003c00000 */
.L_x_91:
[----:B------:R-:W-:Y:S01]  /*5880*/  ISETP.NE.U32.AND P4, PT, R62, RZ, PT ;  /* 0x000000ff3e00720c */ /* 0x000fe20003f85070 */
[----:B------:R-:W-:Y:S01]  /*5890*/  UISETP.NE.AND UP2, UPT, UR53, URZ, UPT ;  /* 0x000000ff3500728c */ /* 0x000fe2000bf45270 */
[----:B------:R-:W-:Y:S01]  /*58a0*/  ISETP.NE.U32.AND P2, PT, RZ, UR38, PT ;  /* 0x00000026ff007c0c */ /* 0x000fe2000bf45070 */
[----:B------:R-:W-:Y:S01]  /*58b0*/  UISETP.NE.U32.AND UP1, UPT, UR44, URZ, UPT ;  /* 0x000000ff2c00728c */ /* 0x000fe2000bf25070 */
[----:B------:R-:W-:Y:S01]  /*58c0*/  ISETP.NE.AND.EX P4, PT, R63, RZ, PT, P4 ;  /* 0x000000ff3f00720c */ /* 0x000fe20003f85340 */
[----:B------:R-:W-:Y:S01]  /*58d0*/  UPLOP3.LUT UP0, UPT, UPT, UPT, UPT, 0x40, 0x4 ;  /* 0x000000000004789c */ /* 0x000fe20003f0e870 */
[----:B------:R-:W-:Y:S01]  /*58e0*/  ISETP.NE.AND.EX P2, PT, RZ, UR39, PT, P2 ;  /* 0x00000027ff007c0c */ /* 0x000fe2000bf45320 */
[----:B------:R-:W-:Y:S01]  /*58f0*/  UISETP.NE.AND.EX UP1, UPT, UR45, URZ, UPT, UP1 ;  /* 0x000000ff2d00728c */ /* 0x000fe2000bf25310 */
[----:B------:R-:W-:Y:S04]  /*5900*/  PLOP3.LUT P1, PT, PT, PT, UP2, 0x80, 0x8 ;  /* 0x000000000008781c */ /* 0x000fe80003f2f028 */
[----:B------:R-:W-:Y:S06]  /*5910*/  @UP2 UPLOP3.LUT UP0, UPT, UPT, UPT, UP1, 0x80, 0x8 ;  /* 0x000000000008289c */ /* 0x000fec0003f0f010 */
[----:B------:R-:W-:Y:S01]  /*5920*/  PLOP3.LUT P0, PT, PT, PT, UP0, 0x80, 0x8 ;  /* 0x000000000008781c */ /* 0x000fe20003f0f008 */
[----:B------:R-:W-:Y:S01]  /*5930*/  @!UPT UIADD3 URZ, UPT, UPT, URZ, URZ, URZ ;  /* 0x000000fffffff290 */ /* 0x000fe2000fffe0ff */
[----:B------:R-:W-:Y:S11]  /*5940*/  BRA.U !UP1, `(.L_x_93) ;  /* 0x0000000109387547 */ /* 0x000ff6000b800000 */
[----:B------:R-:W-:Y:S01]  /*5950*/  UISETP.NE.U32.AND UP0, UPT, UR38, URZ, UPT ;  /* 0x000000ff2600728c */ /* 0x000fe2000bf05070 */
[----:B------:R-:W-:Y:S02]  /*5960*/  HFMA2 R0, -RZ, RZ, 0, 5.9604644775390625e-08 ;  /* 0x00000001ff007431 */ /* 0x000fe400000001ff */
[----:B------:R-:W-:Y:S01]  /*5970*/  IMAD.MOV.U32 R67, RZ, RZ, 0x1 ;  /* 0x00000001ff437424 */ /* 0x000fe200078e00ff */
[----:B------:R-:W-:Y:S06]  /*5980*/  UISETP.NE.AND.EX UP0, UPT, UR39, URZ, UPT, UP0 ;  /* 0x000000ff2700728c */ /* 0x000fec000bf05300 */
[----:B------:R-:W-:Y:S05]  /*5990*/  PLOP3.LUT P3, PT, PT, PT, UP0, 0x80, 0x8 ;  /* 0x000000000008781c */ /* 0x000fea0003f6f008 */
[----:B------:R-:W1:Y:S01]  /*59a0*/  @UP0 LDCU.64 UR6, c[0x0][0x888] ;  /* 0x00011100ff0607ac */ /* 0x000e620008000a00 */
[----:B------:R-:W-:Y:S07]  /*59b0*/  @UP0 UIMAD UR4, UR36, UR44, URZ ;  /* 0x0000002c240402a4 */ /* 0x000fee000f8e02ff */
[----:B------:R-:W-:Y:S01]  /*59c0*/  @!P3 PRMT R67, R0, 0x7610, R67 ;  /* 0x000076100043b816 */ /* 0x000fe20000000043 */
[----:B-1----:R-:W-:Y:S03]  /*59d0*/  @UP0 UIMAD.WIDE UR6, UR4, 0x4, UR6 ;  /* 0x00000004040608a5 */ /* 0x002fe6000f8e0206 */
[----:B------:R-:W1:Y:S03]  /*59e0*/  @!UP0 LDCU UR4, c[0x0][0x880] ;  /* 0x00011000ff0487ac */ /* 0x000e660008000800 */
[----:B------:R-:W-:Y:S01]  /*59f0*/  IMAD.U32 R2, RZ, RZ, UR6 ;  /* 0x00000006ff027e24 */ /* 0x000fe2000f8e00ff */
[----:B------:R-:W-:Y:S05]  /*5a00*/  MOV R3, UR7 ;  /* 0x0000000700037c02 */ /* 0x000fea0008000f00 */
[----:B-----5:R2:W5:Y:S02]  /*5a10*/  @P3 LDG.E R35, desc[UR46][R2.64] ;  /* 0x0000002e02233981 */ /* 0x020564000c1e1900 */
[----:B-12---:R-:W-:Y:S02]  /*5a20*/  @!P3 IMAD.U32 R35, RZ, RZ, UR4 ;  /* 0x00000004ff23be24 */ /* 0x006fe4000f8e00ff */
.L_x_93:
[----:B------:R-:W-:Y:S05]  /*5a30*/  @!P4 BRA `(.L_x_94) ;  /* 0x000000000020c947 */ /* 0x000fea0003800000 */
[----:B------:R-:W-:Y:S04]  /*5a40*/  ISETP.NE.U32.AND P3, PT, R60, RZ, PT ;  /* 0x000000ff3c00720c */ /* 0x000fe80003f65070 */
[----:B------:R-:W-:Y:S11]  /*5a50*/  ISETP.NE.AND.EX P3, PT, R61, RZ, PT, P3 ;  /* 0x000000ff3d00720c */ /* 0x000ff60003f65330 */
[----:B------:R-:W-:Y:S02]  /*5a60*/  @!UPT UIADD3 URZ, UPT, UPT, URZ, URZ, URZ ;  /* 0x000000fffffff290 */ /* 0x000fe4000fffe0ff */
[----:B------:R-:W1:Y:S01]  /*5a70*/  @P3 LDC.64 R2, c[0x0][0x8a8] ;  /* 0x00022a00ff023b82 */ /* 0x000e620000000a00 */
[----:B------:R-:W-:Y:S04]  /*5a80*/  @P3 IMAD R0, R62, UR36, RZ ;  /* 0x000000243e003c24 */ /* 0x000fe8000f8e02ff */
[----:B-1----:R-:W-:Y:S05]  /*5a90*/  @P3 IMAD.WIDE R2, R0, 0x4, R2 ;  /* 0x0000000400023825 */ /* 0x002fea00078e0202 */
[----:B-----5:R1:W5:Y:S02]  /*5aa0*/  @P3 LDG.E R33, desc[UR46][R2.64] ;  /* 0x0000002e02213981 */ /* 0x020364000c1e1900 */
[----:B-1----:R-:W2:Y:S02]  /*5ab0*/  @!P3 LDC R33, c[0x0][0x8a0] ;  /* 0x00022800ff21bb82 */ /* 0x002ea40000000800 */
.L_x_94:
[----:B-----5:R-:W-:Y:S01]  /*5ac0*/  FSETP.NEU.AND P3, PT, R35, RZ, PT ;  /* 0x000000ff2300720b */ /* 0x020fe20003f6d000 */
[----:B------:R-:W-:Y:S01]  /*5ad0*/  ULOP3.LUT UR4, UR51, 0x1, URZ, 0x3c, !UPT ;  /* 0x0000000133047892 */ /* 0x000fe2000f8e3cff */
[----:B------:R-:W-:Y:S01]  /*5ae0*/  SEL R9, RZ, 0xffffffff, P2 ;  /* 0xffffffffff097807 */ /* 0x000fe20001000000 */
[----:B------:R-:W-:Y:S01]  /*5af0*/  BSSY B1, `(.L_x_95) ;  /* 0x000004d000017945 */ /* 0x000fe20003800000 */
[----:B------:R-:W-:Y:S01]  /*5b00*/  @P1 LOP3.LUT P2, RZ, R67, 0xff, RZ, 0xc0, !PT ;  /* 0x000000ff43ff1812 */ /* 0x000fe2000784c0ff */
[----:B------:R-:W-:Y:S01]  /*5b10*/  IMAD.MOV.U32 R87, RZ, RZ, 0x1 ;  /* 0x00000001ff577424 */ /* 0x000fe200078e00ff */
[----:B------:R-:W-:Y:S01]  /*5b20*/  @P1 SEL R2, RZ, 0xffffffff, P3 ;  /* 0xffffffffff021807 */ /* 0x000fe20001800000 */
[----:B------:R-:W-:Y:S01]  /*5b30*/  IMAD.U32 R42, RZ, RZ, UR4 ;  /* 0x00000004ff2a7e24 */ /* 0x000fe2000f8e00ff */
[----:B------:R-:W-:Y:S01]  /*5b40*/  LEA R84, R30, UR48, 0x3 ;  /* 0x000000301e547c11 */ /* 0x000fe2000f8e18ff */
[----:B------:R-:W-:Y:S01]  /*5b50*/  IMAD.U32 R43, RZ, RZ, UR56 ;  /* 0x00000038ff2b7e24 */ /* 0x000fe2000f8e00ff */
[----:B------:R-:W-:Y:S02]  /*5b60*/  @P0 SEL R2, R9, R2, !P2 ;  /* 0x0000000209020207 */ /* 0x000fe40005000000 */
[----:B------:R-:W-:Y:S02]  /*5b70*/  CS2R R46, SRZ ;  /* 0x00000000002e7805 */ /* 0x000fe4000001ff00 */
[----:B------:R-:W-:Y:S02]  /*5b80*/  SHF.L.U32 R7, R76, 0x1f, RZ ;  /* 0x0000001f4c077819 */ /* 0x000fe400000006ff */
[----:B------:R-:W-:Y:S02]  /*5b90*/  CS2R R44, SRZ ;  /* 0x00000000002c7805 */ /* 0x000fe4000001ff00 */
[----:B------:R-:W-:Y:S02]  /*5ba0*/  @P1 LOP3.LUT R2, R2, 0x1, RZ, 0xc0, !PT ;  /* 0x0000000102021812 */ /* 0x000fe400078ec0ff */
[----:B------:R-:W-:Y:S02]  /*5bb0*/  CS2R R50, SRZ ;  /* 0x0000000000327805 */ /* 0x000fe4000001ff00 */
[----:B------:R-:W-:Y:S02]  /*5bc0*/  PLOP3.LUT P2, PT, PT, PT, UP1, 0x80, 0x8 ;  /* 0x000000000008781c */ /* 0x000fe40003f4f018 */
[----:B------:R-:W-:Y:S02]  /*5bd0*/  CS2R R48, SRZ ;  /* 0x0000000000307805 */ /* 0x000fe4000001ff00 */
[----:B------:R-:W-:Y:S01]  /*5be0*/  ISETP.NE.U32.OR P5, PT, R2, 0x1, !P1 ;  /* 0x000000010200780c */ /* 0x000fe20004fa5470 */
[----:B------:R-:W-:Y:S01]  /*5bf0*/  IMAD.U32 R2, RZ, RZ, UR56 ;  /* 0x00000038ff027e24 */ /* 0x000fe2000f8e00ff */
[----:B------:R-:W-:Y:S02]  /*5c00*/  LEA.HI R5, R30, R30, RZ, 0x1 ;  /* 0x0000001e1e057211 */ /* 0x000fe400078f08ff */
[----:B------:R-:W-:Y:S02]  /*5c10*/  CS2R R54, SRZ ;  /* 0x0000000000367805 */ /* 0x000fe4000001ff00 */
[----:B------:R-:W-:Y:S02]  /*5c20*/  LOP3.LUT P4, R81, R67, 0xff, RZ, 0xc0, !PT ;  /* 0x000000ff43517812 */ /* 0x000fe4000788c0ff */
[----:B------:R-:W-:Y:S02]  /*5c30*/  CS2R R52, SRZ ;  /* 0x0000000000347805 */ /* 0x000fe4000001ff00 */
[----:B------:R-:W-:Y:S01]  /*5c40*/  LEA R0, R2, UR48, 0x3 ;  /* 0x0000003002007c11 */ /* 0x000fe2000f8e18ff */
[C---:B------:R-:W-:Y:S01]  /*5c50*/  IMAD.SHL.U32 R3, R5.reuse, 0x20, RZ ;  /* 0x0000002005037824 */ /* 0x040fe200078e00ff */
[----:B------:R-:W-:Y:S02]  /*5c60*/  SEL R2, RZ, 0xffffffff, P3 ;  /* 0xffffffffff027807 */ /* 0x000fe40001800000 */
[----:B------:R-:W-:Y:S02]  /*5c70*/  CS2R R58, SRZ ;  /* 0x00000000003a7805 */ /* 0x000fe4000001ff00 */
[----:B------:R-:W-:Y:S02]  /*5c80*/  LOP3.LUT R5, R5, 0xffe, RZ, 0xc0, !PT ;  /* 0x00000ffe05057812 */ /* 0x000fe400078ec0ff */
[----:B------:R-:W-:Y:S02]  /*5c90*/  CS2R R56, SRZ ;  /* 0x0000000000387805 */ /* 0x000fe4000001ff00 */
[----:B------:R-:W-:Y:S02]  /*5ca0*/  @P2 SEL R2, R9, R2, !P4 ;  /* 0x0000000209022207 */ /* 0x000fe40006000000 */
[----:B------:R-:W-:Y:S01]  /*5cb0*/  @P5 SHF.L.U32 R11, R42, 0x1f, RZ ;  /* 0x0000001f2a0b5819 */ /* 0x000fe200000006ff */
[----:B------:R-:W-:Y:S01]  /*5cc0*/  IMAD.IADD R34, R30, 0x1, -R5 ;  /* 0x000000011e227824 */ /* 0x000fe200078e0a05 */
[----:B------:R-:W-:Y:S02]  /*5cd0*/  LOP3.LUT R3, R3, 0xffffffc0, RZ, 0xc0, !PT ;  /* 0xffffffc003037812 */ /* 0x000fe400078ec0ff */
[----:B------:R-:W1:Y:S01]  /*5ce0*/  @P5 SYNCS.PHASECHK.TRANS64.TRYWAIT P1, [R0+URZ+0xc0], R11 ;  /* 0x0000c00b000055a7 */ /* 0x000e6200080211ff */
[----:B------:R-:W-:Y:S02]  /*5cf0*/  LOP3.LUT R2, R2, 0x1, RZ, 0xc0, !PT ;  /* 0x0000000102027812 */ /* 0x000fe400078ec0ff */
[----:B------:R-:W-:Y:S01]  /*5d00*/  IMAD.IADD R3, R32, 0x1, R3 ;  /* 0x0000000120037824 */ /* 0x000fe200078e0203 */
[----:B------:R-:W-:Y:S02]  /*5d10*/  P2R R83, PR, RZ, 0x20 ;  /* 0x00000020ff537803 */ /* 0x000fe40000000000 */
[----:B------:R-:W-:Y:S01]  /*5d20*/  ISETP.NE.U32.AND P2, PT, R2, 0x1, PT ;  /* 0x000000010200780c */ /* 0x000fe20003f45070 */
[----:B------:R-:W-:Y:S03]  /*5d30*/  IMAD R34, R34, 0x100000, R3 ;  /* 0x0010000022227824 */ /* 0x000fe600078e0203 */
[----:B------:R-:W-:Y:S01]  /*5d40*/  P2R R88, PR, RZ, 0x4 ;  /* 0x00000004ff587803 */ /* 0x000fe20000000000 */
[----:B------:R3:W4:Y:S01]  /*5d50*/  SYNCS.PHASECHK.TRANS64.TRYWAIT P0, [R84+URZ+0x120], R7 ;  /* 0x00012007540075a7 */ /* 0x00072200080011ff */
[----:B-1----:R-:W-:Y:S01]  /*5d60*/  @P5 SEL R87, RZ, 0x1, !P1 ;  /* 0x00000001ff575807 */ /* 0x002fe20004800000 */
[----:B---3--:R-:W-:Y:S06]  /*5d70*/  @!P5 BRA `(.L_x_96) ;  /* 0x000000000090d947 */ /* 0x008fec0003800000 */
[----:B------:R-:W-:Y:S01]  /*5d80*/  HFMA2 R55, -RZ, RZ, 0, 0 ;  /* 0x00000000ff377431 */ /* 0x000fe200000001ff */
[----:B------:R-:W-:Y:S01]  /*5d90*/  ISETP.NE.AND P1, PT, R87, RZ, PT ;  /* 0x000000ff5700720c */ /* 0x000fe20003f25270 */
[----:B------:R-:W-:Y:S01]  /*5da0*/  IMAD.U32 R3, RZ, RZ, UR56 ;  /* 0x00000038ff037e24 */ /* 0x000fe2000f8e00ff */
[----:B------:R-:W-:Y:S11]  /*5db0*/  BSSY B0, `(.L_x_97) ;  /* 0x0000005000007945 */ /* 0x000ff60003800000 */
[----:B------:R-:W-:Y:S05]  /*5dc0*/  @P1 BRA `(.L_x_98) ;  /* 0x00000000000c1947 */ /* 0x000fea0003800000 */
[----:B------:R-:W-:Y:S04]  /*5dd0*/  SHF.L.U32 R5, R42, 0x1f, RZ ;  /* 0x0000001f2a057819 */ /* 0x000fe800000006ff */
[----:B------:R-:W1:Y:S02]  /*5de0*/  SYNCS.PHASECHK.TRANS64.TRYWAIT P1, [R0+URZ+0xc0], R5 ;  /* 0x0000c005000075a7 */ /* 0x000e6400080211ff */
[----:B-1----:R-:W-:Y:S05]  /*5df0*/  @!P1 BRA `(.L_x_99) ;  /* 0x0000002000f89947 */ /* 0x002fea0003800000 */
.L_x_98:
[----:B------:R-:W-:Y:S05]  /*5e00*/  BSYNC B0 ;  /* 0x0000000000007941 */ /* 0x000fea0003800000 */
.L_x_97:
[----:B------:R-:W-:Y:S01]  /*5e10*/  ISETP.NE.AND P1, PT, R88, RZ, PT ;  /* 0x000000ff5800720c */ /* 0x000fe20003f25270 */
[----:B------:R-:W-:Y:S01]  /*5e20*/  IMAD.MOV.U32 R54, RZ, RZ, RZ ;  /* 0x000000ffff367224 */ /* 0x000fe200078e00ff */
[----:B------:R-:W-:Y:S02]  /*5e30*/  CS2R R52, SRZ ;  /* 0x0000000000347805 */ /* 0x000fe4000001ff00 */
[----:B------:R-:W-:Y:S02]  /*5e40*/  CS2R R58, SRZ ;  /* 0x00000000003a7805 */ /* 0x000fe4000001ff00 */
[----:B------:R-:W-:Y:S02]  /*5e50*/  CS2R R56, SRZ ;  /* 0x0000000000387805 */ /* 0x000fe4000001ff00 */
[----:B------:R-:W-:Y:S02]  /*5e60*/  CS2R R50, SRZ ;  /* 0x0000000000327805 */ /* 0x000fe4000001ff00 */
[----:B------:R-:W-:Y:S02]  /*5e70*/  CS2R R48, SRZ ;  /* 0x0000000000307805 */ /* 0x000fe4000001ff00 */
[----:B------:R-:W-:Y:S02]  /*5e80*/  CS2R R46, SRZ ;  /* 0x00000000002e7805 */ /* 0x000fe4000001ff00 */
[----:B------:R-:W-:Y:S01]  /*5e90*/  CS2R R44, SRZ ;  /* 0x00000000002c7805 */ /* 0x000fe2000001ff00 */
[----:B------:R-:W-:Y:S01]  /*5ea0*/  @P1 IMAD R4, R3, 0x800, R72 ;  /* 0x0000080003041824 */ /* 0x000fe200078e0248 */
[----:B------:R-:W-:Y:S05]  /*5eb0*/  @P1 WARPSYNC.ALL ;  /* 0x0000000000001948 */ /* 0x000fea0003800000 */
[----:B------:R-:W-:Y:S01]  /*5ec0*/  @P1 LEA R4, R4, UR48, 0x2 ;  /* 0x0000003004041c11 */ /* 0x000fe2000f8e10ff */
[----:B------:R-:W-:Y:S04]  /*5ed0*/  UIADD3 UR5, UPT, UPT, UR56, 0x1, URZ ;  /* 0x0000000138057890 */ /* 0x000fe8000fffe0ff */
[----:B------:R3:W2:Y:S01]  /*5ee0*/  @P1 LDSM.16.M88.4 R56, [R4+0x400] ;  /* 0x000400000438183b */ /* 0x0006a20000000200 */
[----:B-1----:R-:W-:Y:S01]  /*5ef0*/  @P1 VIADD R0, R4, 0x400 ;  /* 0x0000040004001836 */ /* 0x002fe20000000000 */
[----:B------:R-:W-:Y:S01]  /*5f00*/  UISETP.NE.AND UP0, UPT, UR5, 0x3, UPT ;  /* 0x000000030500788c */ /* 0x000fe2000bf05270 */
[C---:B------:R-:W-:Y:S02]  /*5f10*/  @P1 IMAD R2, R78.reuse, 0x4, R4 ;  /* 0x000000044e021824 */ /* 0x040fe400078e0204 */
[C---:B------:R-:W-:Y:S01]  /*5f20*/  @P1 IMAD R5, R77.reuse, 0x4, R0 ;  /* 0x000000044d051824 */ /* 0x040fe200078e0200 */
[----:B------:R-:W-:Y:S01]  /*5f30*/  USEL UR4, URZ, 0x1, UP0 ;  /* 0x00000001ff047887 */ /* 0x000fe20008000000 */
[----:B------:R-:W-:Y:S01]  /*5f40*/  @P1 IMAD R0, R77, 0x4, R4 ;  /* 0x000000044d001824 */ /* 0x000fe200078e0204 */
[----:B------:R3:W1:Y:S01]  /*5f50*/  @P1 LDSM.16.M88.4 R52, [R2+0x400] ;  /* 0x000400000234183b */ /* 0x0006620000000200 */
[----:B------:R-:W-:Y:S01]  /*5f60*/  @P1 IMAD R3, R78, 0x4, R5 ;  /* 0x000000044e031824 */ /* 0x000fe200078e0205 */
[----:B------:R-:W-:Y:S02]  /*5f70*/  USEL UR5, UR5, URZ, UP0 ;  /* 0x000000ff05057287 */ /* 0x000fe40008000000 */
[----:B------:R3:W1:Y:S01]  /*5f80*/  @P1 LDSM.16.M88.4 R48, [R0+0x400] ;  /* 0x000400000030183b */ /* 0x0006620000000200 */
[----:B------:R-:W-:Y:S03]  /*5f90*/  LOP3.LUT R42, R42, UR4, RZ, 0x3c, !PT ;  /* 0x000000042a2a7c12 */ /* 0x000fe6000f8e3cff */
[----:B------:R3:W1:Y:S01]  /*5fa0*/  @P1 LDSM.16.M88.4 R44, [R3] ;  /* 0x00000000032c183b */ /* 0x0006620000000200 */
[----:B------:R-:W-:Y:S03]  /*5fb0*/  IMAD.U32 R43, RZ, RZ, UR5 ;  /* 0x00000005ff2b7e24 */ /* 0x000fe6000f8e00ff */
.L_x_96:
[----:B------:R-:W-:Y:S05]  /*5fc0*/  BSYNC B1 ;  /* 0x0000000000017941 */ /* 0x000fea0003800000 */
.L_x_95:
[----:B---3--:R-:W-:Y:S04]  /*5fd0*/  SHF.R.U32.HI R0, RZ, 0x15, R34 ;  /* 0x00000015ff007819 */ /* 0x008fe80000011622 */
[----:B------:R-:W-:Y:S01]  /*5fe0*/  LOP3.LUT P1, RZ, R0, 0x3, R73, 0x48, !PT ;  /* 0x0000000300ff7812 */ /* 0x000fe20007824849 */
[----:B------:R-:W-:Y:S01]  /*5ff0*/  @!UPT UIADD3 URZ, UPT, UPT, URZ, URZ, URZ ;  /* 0x000000fffffff290 */ /* 0x000fe2000fffe0ff */
[----:B----4-:R-:W-:Y:S11]  /*6000*/  @P0 BRA `(.L_x_100) ;  /* 0x0000000000080947 */ /* 0x010ff60003800000 */
[----:B------:R-:W3:Y:S02]  /*6010*/  SYNCS.PHASECHK.TRANS64.TRYWAIT P0, [R84+URZ+0x120], R7 ;  /* 0x00012007540075a7 */ /* 0x000ee400080011ff */
[----:B---3--:R-:W-:Y:S05]  /*6020*/  @!P0 BRA `(.L_x_101) ;  /* 0x0000002000808947 */ /* 0x008fea0003800000 */
.L_x_100:
[----:B------:R-:W-:Y:S05]  /*6030*/  @!P1 BRA `(.L_x_102) ;  /* 0x0000000000409947 */ /* 0x000fea0003800000 */
[----:B------:R-:W4:Y:S01]  /*6040*/  LDCU.64 UR8, c[0x4][0x70] ;  /* 0x01000e00ff0877ac */ /* 0x000f220008000a00 */
[----:B------:R-:W-:Y:S01]  /*6050*/  MOV R3, 0x0 ;  /* 0x0000000000037802 */ /* 0x000fe20000000f00 */
[----:B------:R-:W-:Y:S02]  /*6060*/  HFMA2 R12, -RZ, RZ, 0, 5.9604644775390625e-08 ;  /* 0x00000001ff0c7431 */ /* 0x000fe400000001ff */
[----:B------:R-:W-:Y:S02]  /*6070*/  IMAD.MOV.U32 R8, RZ, RZ, 0x192 ;  /* 0x00000192ff087424 */ /* 0x000fe400078e00ff */
[----:B------:R-:W-:Y:S01]  /*6080*/  IMAD.MOV.U32 R13, RZ, RZ, RZ ;  /* 0x000000ffff0d7224 */ /* 0x000fe200078e00ff */
[----:B------:R-:W3:Y:S01]  /*6090*/  LDCU.64 UR6, c[0x4][0x78] ;  /* 0x01000f00ff0677ac */ /* 0x000ee20008000a00 */
[----:B------:R-:W1:Y:S01]  /*60a0*/  LDC.64 R2, c[0x4][R3] ;  /* 0x0100000003027b82 */ /* 0x000e620000000a00 */
[----:B------:R-:W5:Y:S01]  /*60b0*/  LDCU.64 UR4, c[0x4][0x10] ;  /* 0x01000200ff0477ac */ /* 0x000f620008000a00 */
[----:B----4-:R-:W-:Y:S01]  /*60c0*/  MOV R5, UR9 ;  /* 0x0000000900057c02 */ /* 0x010fe20008000f00 */
[----:B------:R-:W-:Y:S01]  /*60d0*/  IMAD.U32 R4, RZ, RZ, UR8 ;  /* 0x00000008ff047e24 */ /* 0x000fe2000f8e00ff */
[----:B---3--:R-:W-:Y:S01]  /*60e0*/  MOV R7, UR7 ;  /* 0x0000000700077c02 */ /* 0x008fe20008000f00 */
[----:B------:R-:W-:Y:S01]  /*60f0*/  IMAD.U32 R6, RZ, RZ, UR6 ;  /* 0x00000006ff067e24 */ /* 0x000fe2000f8e00ff */
[----:B-----5:R-:W-:Y:S01]  /*6100*/  MOV R11, UR5 ;  /* 0x00000005000b7c02 */ /* 0x020fe20008000f00 */
[----:B------:R-:W-:Y:S02]  /*6110*/  IMAD.U32 R10, RZ, RZ, UR4 ;  /* 0x00000004ff0a7e24 */ /* 0x000fe4000f8e00ff */
[----:B------:R-:W-:Y:S07]  /*6120*/  LEPC R20, `(.L_x_102) ;  /* 0x000000001014794e */ /* 0x000fee0000000000 */
[----:B-12---:R-:W-:Y:S05]  /*6130*/  CALL.ABS.NOINC R2 ;  /* 0x0000000002007343 */ /* 0x006fea0003c00000 */
.L_x_102:
[----:B--2---:R-:W-:Y:S01]  /*6140*/  LOP3.LUT R20, R56, 0xffffe000, RZ, 0xc0, !PT ;  /* 0xffffe00038147812 */ /* 0x004fe200078ec0ff */
[----:B------:R-:W-:Y:S05]  /*6150*/  WARPSYNC.ALL ;  /* 0x0000000000007948 */ /* 0x000fea0003800000 */
[----:B------:R-:W-:Y:S01]  /*6160*/  R2UR UR4, R34 ;  /* 0x00000000220472ca */ /* 0x000fe200000e0000 */
[----:B------:R-:W-:Y:S01]  /*6170*/  IMAD.SHL.U32 R86, R78, 0x4, RZ ;  /* 0x000000044e567824 */ /* 0x000fe200078e00ff */
[----:B------:R-:W-:Y:S01]  /*6180*/  LOP3.LUT R21, R57, 0xffffe000, RZ, 0xc0, !PT ;  /* 0xffffe00039157812 */ /* 0x000fe200078ec0ff */
[----:B------:R-:W-:Y:S01]  /*6190*/  IMAD.U32 R85, RZ, RZ, UR56 ;  /* 0x00000038ff557e24 */ /* 0x000fe2000f8e00ff */
[----:B------:R-:W-:Y:S01]  /*61a0*/  LOP3.LUT R40, R58, 0xffffe000, RZ, 0xc0, !PT ;  /* 0xffffe0003a287812 */ /* 0x000fe200078ec0ff */
[----:B------:R-:W-:Y:S01]  /*61b0*/  BSSY.RECONVERGENT B0, `(.L_x_103) ;  /* 0x0000059000007945 */ /* 0x000fe20003800200 */
[----:B-1----:R-:W-:Y:S01]  /*61c0*/  LOP3.LUT R41, R54, 0xffffe000, RZ, 0xc0, !PT ;  /* 0xffffe00036297812 */ /* 0x002fe200078ec0ff */
[----:B------:R-:W-:Y:S01]  /*61d0*/  IMAD R89, R85, 0x800, R72 ;  /* 0x0000080055597824 */ /* 0x000fe200078e0248 */
[----:B------:R-:W-:Y:S01]  /*61e0*/  ISETP.NE.AND P0, PT, R79, RZ, PT ;  /* 0x000000ff4f00720c */ /* 0x000fe20003f05270 */
[----:B------:R-:W-:Y:S03]  /*61f0*/  IMAD.SHL.U32 R85, R77, 0x4, RZ ;  /* 0x000000044d557824 */ /* 0x000fe600078e00ff */
[----:B------:R-:W-:Y:S01]  /*6200*/  LEA R89, R89, UR48, 0x2 ;  /* 0x0000003059597c11 */ /* 0x000fe2000f8e10ff */
[----:B---3--:R-:W1:Y:S03]  /*6210*/  LDTM.16dp128bit.x8 R4, tmem[UR4] ;  /* 0x00000004000479ee */ /* 0x008e660008180000 */
[C-C-:B------:R-:W-:Y:S02]  /*6220*/  IADD3 R92, PT, PT, R86.reuse, 0x400, R89.reuse ;  /* 0x00000400565c7810 */ /* 0x140fe40007ffe059 */
[----:B------:R-:W-:Y:S05]  /*6230*/  IADD3 R91, PT, PT, R85, 0x400, R89 ;  /* 0x00000400555b7810 */ /* 0x000fea0007ffe059 */
[----:B------:R-:W-:Y:S02]  /*6240*/  IMAD.IADD R90, R86, 0x1, R91 ;  /* 0x00000001565a7824 */ /* 0x000fe400078e025b */
[C---:B-1----:R-:W-:Y:S01]  /*6250*/  FMUL R0, R33.reuse, R4 ;  /* 0x0000000421007220 */ /* 0x042fe20000400000 */
[C---:B------:R-:W-:Y:S01]  /*6260*/  FMUL R2, R33.reuse, R5 ;  /* 0x0000000521027220 */ /* 0x040fe20000400000 */
[C---:B------:R-:W-:Y:S01]  /*6270*/  FMUL R3, R33.reuse, R6 ;  /* 0x0000000621037220 */ /* 0x040fe20000400000 */
[----:B------:R-:W-:Y:S01]  /*6280*/  FMUL R7, R33, R7 ;  /* 0x0000000721077220 */ /* 0x000fe20000400000 */
[----:B------:R-:W-:Y:S01]  /*6290*/  FFMA R36, R35, R20, R0 ;  /* 0x0000001423247223 */ /* 0x000fe20000000000 */
[----:B------:R-:W-:Y:S01]  /*62a0*/  LOP3.LUT R20, R59, 0xffffe000, RZ, 0xc0, !PT ;  /* 0xffffe0003b147812 */ /* 0x000fe200078ec0ff */
[C---:B------:R-:W-:Y:S01]  /*62b0*/  FFMA R37, R35.reuse, R21, R2 ;  /* 0x0000001523257223 */ /* 0x040fe20000000002 */
[----:B------:R-:W-:Y:S01]  /*62c0*/  LOP3.LUT R21, R52, 0xffffe000, RZ, 0xc0, !PT ;  /* 0xffffe00034157812 */ /* 0x000fe200078ec0ff */
[----:B------:R-:W-:Y:S01]  /*62d0*/  FFMA R38, R35, R40, R3 ;  /* 0x0000002823267223 */ /* 0x000fe20000000003 */
[----:B------:R-:W-:Y:S01]  /*62e0*/  LOP3.LUT R40, R53, 0xffffe000, RZ, 0xc0, !PT ;  /* 0xffffe00035287812 */ /* 0x000fe200078ec0ff */
[----:B------:R-:W-:Y:S01]  /*62f0*/  FMUL R4, R33, R8 ;  /* 0x0000000821047220 */ /* 0x000fe20000400000 */
[----:B------:R-:W-:Y:S01]  /*6300*/  F2FP.TF32.F32.PACK_B R36, R36 ;  /* 0x00000024ff24723e */ /* 0x000fe200024050ff */
[----:B------:R-:W-:Y:S01]  /*6310*/  FFMA R39, R35, R20, R7 ;  /* 0x0000001423277223 */ /* 0x000fe20000000007 */
[----:B------:R-:W-:Y:S01]  /*6320*/  LOP3.LUT R20, R55, 0xffffe000, RZ, 0xc0, !PT ;  /* 0xffffe00037147812 */ /* 0x000fe200078ec0ff */
[C---:B------:R-:W-:Y:S01]  /*6330*/  FMUL R5, R33.reuse, R9 ;  /* 0x0000000921057220 */ /* 0x040fe20000400000 */
[----:B------:R-:W-:Y:S01]  /*6340*/  F2FP.TF32.F32.PACK_B R37, R37 ;  /* 0x00000025ff25723e */ /* 0x000fe200024050ff */
[C---:B------:R-:W-:Y:S01]  /*6350*/  FMUL R6, R33.reuse, R10 ;  /* 0x0000000a21067220 */ /* 0x040fe20000400000 */
[----:B------:R-:W-:Y:S01]  /*6360*/  F2FP.TF32.F32.PACK_B R38, R38 ;  /* 0x00000026ff26723e */ /* 0x000fe200024050ff */
[----:B------:R-:W-:Y:S01]  /*6370*/  FMUL R11, R33, R11 ;  /* 0x0000000b210b7220 */ /* 0x000fe20000400000 */
[----:B------:R-:W-:Y:S01]  /*6380*/  F2FP.TF32.F32.PACK_B R39, R39 ;  /* 0x00000027ff27723e */ /* 0x000fe200024050ff */
[C---:B------:R-:W-:Y:S01]  /*6390*/  FFMA R4, R35.reuse, R21, R4 ;  /* 0x0000001523047223 */ /* 0x040fe20000000004 */
[----:B------:R-:W-:Y:S01]  /*63a0*/  LOP3.LUT R21, R48, 0xffffe000, RZ, 0xc0, !PT ;  /* 0xffffe00030157812 */ /* 0x000fe200078ec0ff */
[----:B------:R-:W-:Y:S01]  /*63b0*/  FFMA R5, R35, R40, R5 ;  /* 0x0000002823057223 */ /* 0x000fe20000000005 */
[----:B------:R-:W-:Y:S01]  /*63c0*/  LOP3.LUT R40, R51, 0xffffe000, RZ, 0xc0, !PT ;  /* 0xffffe00033287812 */ /* 0x000fe200078ec0ff */
[----:B------:R-:W-:Y:S01]  /*63d0*/  FFMA R6, R35, R41, R6 ;  /* 0x0000002923067223 */ /* 0x000fe20000000006 */
[----:B------:R-:W-:Y:S01]  /*63e0*/  LOP3.LUT R41, R50, 0xffffe000, RZ, 0xc0, !PT ;  /* 0xffffe00032297812 */ /* 0x000fe200078ec0ff */
[----:B------:R-:W-:Y:S01]  /*63f0*/  FMUL R8, R33, R12 ;  /* 0x0000000c21087220 */ /* 0x000fe20000400000 */
[----:B------:R-:W-:Y:S01]  /*6400*/  F2FP.TF32.F32.PACK_B R4, R4 ;  /* 0x00000004ff04723e */ /* 0x000fe200024050ff */
[----:B------:R-:W-:Y:S01]  /*6410*/  FFMA R7, R35, R20, R11 ;  /* 0x0000001423077223 */ /* 0x000fe2000000000b */
[----:B------:R-:W-:Y:S01]  /*6420*/  LOP3.LUT R20, R49, 0xffffe000, RZ, 0xc0, !PT ;  /* 0xffffe00031147812 */ /* 0x000fe200078ec0ff */
[----:B------:R-:W-:Y:S01]  /*6430*/  FMUL R9, R33, R13 ;  /* 0x0000000d21097220 */ /* 0x000fe20000400000 */
[----:B------:R-:W-:Y:S01]  /*6440*/  F2FP.TF32.F32.PACK_B R5, R5 ;  /* 0x00000005ff05723e */ /* 0x000fe200024050ff */
[----:B------:R1:W-:Y:S01]  /*6450*/  STSM.16.M88.4 [R89+0x400], R36 ;  /* 0x0004002459007844 */ /* 0x0003e20000000200 */
[----:B------:R-:W-:Y:S01]  /*6460*/  F2FP.TF32.F32.PACK_B R6, R6 ;  /* 0x00000006ff06723e */ /* 0x000fe200024050ff */
[----:B------:R-:W-:Y:S01]  /*6470*/  FFMA R8, R35, R21, R8 ;  /* 0x0000001523087223 */ /* 0x000fe20000000008 */
[----:B------:R-:W-:Y:S01]  /*6480*/  LOP3.LUT R21, R44, 0xffffe000, RZ, 0xc0, !PT ;  /* 0xffffe0002c157812 */ /* 0x000fe200078ec0ff */
[C---:B------:R-:W-:Y:S01]  /*6490*/  FMUL R10, R33.reuse, R14 ;  /* 0x0000000e210a7220 */ /* 0x040fe20000400000 */
[C---:B------:R-:W-:Y:S01]  /*64a0*/  FMUL R15, R33.reuse, R15 ;  /* 0x0000000f210f7220 */ /* 0x040fe20000400000 */
[----:B------:R-:W-:Y:S01]  /*64b0*/  FMUL R12, R33, R16 ;  /* 0x00000010210c7220 */ /* 0x000fe20000400000 */
[C---:B------:R-:W-:Y:S01]  /*64c0*/  FFMA R9, R35.reuse, R20, R9 ;  /* 0x0000001423097223 */ /* 0x040fe20000000009 */
[C---:B------:R-:W-:Y:S01]  /*64d0*/  FFMA R10, R35.reuse, R41, R10 ;  /* 0x00000029230a7223 */ /* 0x040fe2000000000a */
[C---:B------:R-:W-:Y:S01]  /*64e0*/  FFMA R11, R35.reuse, R40, R15 ;  /* 0x00000028230b7223 */ /* 0x040fe2000000000f */
[----:B------:R-:W-:Y:S01]  /*64f0*/  FFMA R12, R35, R21, R12 ;  /* 0x00000015230c7223 */ /* 0x000fe2000000000c */
[----:B------:R-:W-:Y:S01]  /*6500*/  LOP3.LUT R20, R45, 0xffffe000, RZ, 0xc0, !PT ;  /* 0xffffe0002d147812 */ /* 0x000fe200078ec0ff */
[C---:B------:R-:W-:Y:S01]  /*6510*/  FMUL R13, R33.reuse, R17 ;  /* 0x00000011210d7220 */ /* 0x040fe20000400000 */
[----:B------:R-:W-:Y:S01]  /*6520*/  LOP3.LUT R21, R46, 0xffffe000, RZ, 0xc0, !PT ;  /* 0xffffe0002e157812 */ /* 0x000fe200078ec0ff */
[----:B------:R-:W-:Y:S01]  /*6530*/  FMUL R14, R33, R18 ;  /* 0x00000012210e7220 */ /* 0x000fe20000400000 */
[----:B------:R-:W-:Y:S01]  /*6540*/  LOP3.LUT R40, R47, 0xffffe000, RZ, 0xc0, !PT ;  /* 0xffffe0002f287812 */ /* 0x000fe200078ec0ff */
[----:B------:R-:W-:Y:S01]  /*6550*/  FMUL R19, R33, R19 ;  /* 0x0000001321137220 */ /* 0x000fe20000400000 */
[----:B------:R-:W-:Y:S01]  /*6560*/  F2FP.TF32.F32.PACK_B R7, R7 ;  /* 0x00000007ff07723e */ /* 0x000fe200024050ff */
[C---:B------:R-:W-:Y:S01]  /*6570*/  FFMA R13, R35.reuse, R20, R13 ;  /* 0x00000014230d7223 */ /* 0x040fe2000000000d */
[C---:B------:R-:W-:Y:S01]  /*6580*/  FFMA R14, R35.reuse, R21, R14 ;  /* 0x00000015230e7223 */ /* 0x040fe2000000000e */
[----:B------:R-:W-:Y:S01]  /*6590*/  FFMA R15, R35, R40, R19 ;  /* 0x00000028230f7223 */ /* 0x000fe20000000013 */
[----:B------:R-:W-:Y:S01]  /*65a0*/  F2FP.TF32.F32.PACK_B R8, R8 ;  /* 0x00000008ff08723e */ /* 0x000fe200024050ff */
[----:B------:R1:W-:Y:S01]  /*65b0*/  STSM.16.M88.4 [R92], R4 ;  /* 0x000000045c007844 */ /* 0x0003e20000000200 */
[----:B------:R-:W-:Y:S02]  /*65c0*/  F2FP.TF32.F32.PACK_B R9, R9 ;  /* 0x00000009ff09723e */ /* 0x000fe400024050ff */
[----:B------:R-:W-:Y:S02]  /*65d0*/  F2FP.TF32.F32.PACK_B R10, R10 ;  /* 0x0000000aff0a723e */ /* 0x000fe400024050ff */
[----:B------:R-:W-:Y:S02]  /*65e0*/  F2FP.TF32.F32.PACK_B R11, R11 ;  /* 0x0000000bff0b723e */ /* 0x000fe400024050ff */
[----:B------:R-:W-:Y:S02]  /*65f0*/  F2FP.TF32.F32.PACK_B R12, R12 ;  /* 0x0000000cff0c723e */ /* 0x000fe400024050ff */
[----:B------:R-:W-:Y:S01]  /*6600*/  F2FP.TF32.F32.PACK_B R13, R13 ;  /* 0x0000000dff0d723e */ /* 0x000fe200024050ff */
[----:B------:R1:W-:Y:S01]  /*6610*/  STSM.16.M88.4 [R91], R8 ;  /* 0x000000085b007844 */ /* 0x0003e20000000200 */
[----:B------:R-:W-:Y:S02]  /*6620*/  F2FP.TF32.F32.PACK_B R14, R14 ;  /* 0x0000000eff0e723e */ /* 0x000fe400024050ff */
[----:B------:R-:W-:Y:S05]  /*6630*/  F2FP.TF32.F32.PACK_B R15, R15 ;  /* 0x0000000fff0f723e */ /* 0x000fea00024050ff */
[----:B------:R1:W-:Y:S01]  /*6640*/  STSM.16.M88.4 [R90], R12 ;  /* 0x0000000c5a007844 */ /* 0x0003e20000000200 */
[----:B------:R-:W-:Y:S01]  /*6650*/  @!PT LDS RZ, [RZ] ;  /* 0x00000000fffff984 */ /* 0x000fe20000000800 */
[----:B------:R-:W-:Y:S01]  /*6660*/  @!PT LDS RZ, [RZ] ;  /* 0x00000000fffff984 */ /* 0x000fe20000000800 */
[----:B------:R-:W-:Y:S01]  /*6670*/  @!PT LDS RZ, [RZ] ;  /* 0x00000000fffff984 */ /* 0x000fe20000000800 */
[----:B------:R-:W-:Y:S01]  /*6680*/  @!PT LDS RZ, [RZ] ;  /* 0x00000000fffff984 */ /* 0x000fe20000000800 */
[----:B------:R2:W-:Y:S07]  /*6690*/  MEMBAR.ALL.CTA ;  /* 0x0000000000007992 */ /* 0x0005ee0000008000 */
[----:B--2---:R-:W2:Y:S02]  /*66a0*/  FENCE.VIEW.ASYNC.S ;  /* 0x00000000000073c6 */ /* 0x004ea40000000000 */
[----:B--2---:R-:W-:Y:S06]  /*66b0*/  BAR.SYNC.DEFER_BLOCKING 0x1, 0x80 ;  /* 0x0042000000007b1d */ /* 0x004fec0000010000 */
[----:B------:R-:W-:Y:S05]  /*66c0*/  @P0 BRA `(.L_x_104) ;  /* 0x00000000001c0947 */ /* 0x000fea0003800000 */
[----:B------:R-:W-:Y:S02]  /*66d0*/  UIADD3 UR6, UP0, UPT, UR54, 0x680, URZ ;  /* 0x0000068036067890 */ /* 0x000fe4000ff1e0ff */
[----:B------:R-:W-:Y:S02]  /*66e0*/  ULEA UR4, UR56, UR48, 0xd ;  /* 0x0000003038047291 */ /* 0x000fe4000f8e68ff */
[----:B------:R-:W-:Y:S02]  /*66f0*/  UIADD3.X UR7, UPT, UPT, URZ, UR55, URZ, UP0, !UPT ;  /* 0x00000037ff077290 */ /* 0x000fe400087fe4ff */
[----:B------:R-:W-:Y:S01]  /*6700*/  UIADD3 UR40, UPT, UPT, UR4, 0x400, URZ ;  /* 0x0000040004287890 */ /* 0x000fe2000fffe0ff */
[----:B------:R-:W-:Y:S08]  /*6710*/  UMOV UR43, UR36 ;  /* 0x00000024002b7c82 */ /* 0x000ff00008000000 */
[----:B------:R2:W-:Y:S02]  /*6720*/  UTMASTG.3D [UR40], [UR6] ;  /* 0x00000028060073b5 */ /* 0x0005e40008010000 */
[----:B--2---:R0:W-:Y:S02]  /*6730*/  UTMACMDFLUSH ;  /* 0x00000000000079b7 */ /* 0x0041e40000000000 */
.L_x_104:
[----:B------:R-:W-:Y:S05]  /*6740*/  BSYNC.RECONVERGENT B0 ;  /* 0x0000000000007941 */ /* 0x000fea0003800200 */
.L_x_103:
[----:B------:R-:W-:Y:S01]  /*6750*/  UIADD3 UR40, UPT, UPT, UR56, 0x1, URZ ;  /* 0x0000000138287890 */ /* 0x000fe2000fffe0ff */
[----:B------:R-:W-:Y:S03]  /*6760*/  BSSY.RECONVERGENT B0, `(.L_x_105) ;  /* 0x0000005000007945 */ /* 0x000fe60003800200 */
[----:B------:R-:W-:Y:S04]  /*6770*/  UISETP.NE.AND UP0, UPT, UR40, 0x3, UPT ;  /* 0x000000032800788c */ /* 0x000fe8000bf05270 */
[----:B------:R-:W-:Y:S01]  /*6780*/  USEL UR43, UR40, URZ, UP0 ;  /* 0x000000ff282b7287 */ /* 0x000fe20008000000 */
[----:B------:R-:W-:Y:S11]  /*6790*/  @P0 BRA `(.L_x_106) ;  /* 0x0000000000040947 */ /* 0x000ff60003800000 */
[----:B------:R-:W-:Y:S04]  /*67a0*/  DEPBAR.LE SB0, 0x1 ;  /* 0x000080400000791a */ /* 0x000fe80000000000 */
.L_x_106:
[----:B------:R-:W-:Y:S05]  /*67b0*/  BSYNC.RECONVERGENT B0 ;  /* 0x0000000000007941 */ /* 0x000fea0003800200 */
.L_x_105:
[----:B------:R-:W-:Y:S01]  /*67c0*/  BAR.SYNC.DEFER_BLOCKING 0x1, 0x80 ;  /* 0x0042000000007b1d */ /* 0x000fe20000010000 */
[----:B------:R-:W-:Y:S01]  /*67d0*/  ISETP.NE.AND P1, PT, R83, RZ, PT ;  /* 0x000000ff5300720c */ /* 0x000fe20003f25270 */
[----:B------:R-:W-:Y:S01]  /*67e0*/  UISETP.NE.AND UP0, UPT, UR50, URZ, UPT ;  /* 0x000000ff3200728c */ /* 0x000fe2000bf05270 */
[----:B------:R-:W-:Y:S11]  /*67f0*/  LEA R2, R43, UR48, 0x3 ;  /* 0x000000302b027c11 */ /* 0x000ff6000f8e18ff */
[----:B------:R-:W-:Y:S01]  /*6800*/  @P1 SHF.L.U32 R3, R42, 0x1f, RZ ;  /* 0x0000001f2a031819 */ /* 0x000fe200000006ff */
[----:B------:R-:W-:Y:S06]  /*6810*/  BRA.U !UP0, `(.L_x_107) ;  /* 0x0000000108247547 */ /* 0x000fec000b800000 */
[----:B-1----:R-:W-:Y:S01]  /*6820*/  IMAD.U32 R5, RZ, RZ, UR49 ;  /* 0x00000031ff057e24 */ /* 0x002fe2000f8e00ff */
[----:B------:R-:W-:Y:S01]  /*6830*/  MOV R0, UR37 ;  /* 0x0000002500007c02 */ /* 0x000fe20008000f00 */
[----:B------:R-:W-:Y:S03]  /*6840*/  UIADD3 UR49, UPT, UPT, UR49, 0x1, URZ ;  /* 0x0000000131317890 */ /* 0x000fe6000fffe0ff */
[----:B------:R-:W-:Y:S01]  /*6850*/  @P1 LEA R5, R5, UR48, 0x3 ;  /* 0x0000003005051c11 */ /* 0x000fe2000f8e18ff */
[----:B------:R-:W-:Y:S04]  /*6860*/  UISETP.NE.AND UP0, UPT, UR49, 0x3, UPT ;  /* 0x000000033100788c */ /* 0x000fe8000bf05270 */
[----:B------:R-:W-:Y:S01]  /*6870*/  @P1 VIADD R5, R5, 0xd8 ;  /* 0x000000d805051836 */ /* 0x000fe20000000000 */
[----:B------:R-:W-:Y:S04]  /*6880*/  USEL UR49, UR49, URZ, UP0 ;  /* 0x000000ff31317287 */ /* 0x000fe80008000000 */
[----:B------:R-:W-:Y:S04]  /*6890*/  @P1 PRMT R0, R0, 0x654, R5 ;  /* 0x0000065400001816 */ /* 0x000fe80000000005 */
[----:B------:R2:W-:Y:S04]  /*68a0*/  @P1 SYNCS.ARRIVE.TRANS64.RED.A1T0 RZ, [R0+URZ], RZ ;  /* 0x000000ff00ff19a7 */ /* 0x0005e800081004ff */
.L_x_107:
[----:B------:R-:W3:Y:S01]  /*68b0*/  @P1 SYNCS.PHASECHK.TRANS64.TRYWAIT P0, [R2+URZ+0xc0], R3 ;  /* 0x0000c003020015a7 */ /* 0x000ee200080011ff */
[----:B------:R-:W-:Y:S01]  /*68c0*/  BSSY B1, `(.L_x_108) ;  /* 0x0000017000017945 */ /* 0x000fe20003800000 */
[----:B---3--:R-:W-:Y:S03]  /*68d0*/  @P1 SEL R87, RZ, 0x1, !P0 ;  /* 0x00000001ff571807 */ /* 0x008fe60004000000 */
[----:B------:R-:W-:Y:S05]  /*68e0*/  @!P1 BRA `(.L_x_109) ;  /* 0x0000000000509947 */ /* 0x000fea0003800000 */
[----:B------:R-:W-:Y:S01]  /*68f0*/  ISETP.NE.AND P1, PT, R88, RZ, PT ;  /* 0x000000ff5800720c */ /* 0x000fe20003f25270 */
[----:B------:R-:W-:Y:S01]  /*6900*/  BSSY B0, `(.L_x_110) ;  /* 0x000000a000007945 */ /* 0x000fe20003800000 */
[----:B------:R-:W-:Y:S11]  /*6910*/  ISETP.NE.AND P0, PT, R87, RZ, PT ;  /* 0x000000ff5700720c */ /* 0x000ff60003f05270 */
[----:B-1----:R-:W-:Y:S05]  /*6920*/  @P1 IMAD R4, R43, 0x800, R72 ;  /* 0x000008002b041824 */ /* 0x002fea00078e0248 */
[----:B------:R-:W-:Y:S05]  /*6930*/  @P1 LEA R4, R4, UR48, 0x2 ;  /* 0x0000003004041c11 */ /* 0x000fea000f8e10ff */
[--C-:B------:R-:W-:Y:S02]  /*6940*/  @P1 IMAD.IADD R3, R85, 0x1, R4.reuse ;  /* 0x0000000155031824 */ /* 0x100fe400078e0204 */
[----:B--2---:R-:W-:Y:S01]  /*6950*/  @P1 IMAD.IADD R0, R86, 0x1, R4 ;  /* 0x0000000156001824 */ /* 0x004fe200078e0204 */
[----:B------:R-:W-:Y:S06]  /*6960*/  @P0 BRA `(.L_x_111) ;  /* 0x00000000000c0947 */ /* 0x000fec0003800000 */
[----:B------:R-:W-:Y:S04]  /*6970*/  SHF.L.U32 R5, R42, 0x1f, RZ ;  /* 0x0000001f2a057819 */ /* 0x000fe800000006ff */
[----:B------:R-:W1:Y:S02]  /*6980*/  SYNCS.PHASECHK.TRANS64.TRYWAIT P0, [R2+URZ+0xc0], R5 ;  /* 0x0000c005020075a7 */ /* 0x000e6400080011ff */
[----:B-1----:R-:W-:Y:S05]  /*6990*/  @!P0 BRA `(.L_x_112) ;  /* 0x0000001800388947 */ /* 0x002fea0003800000 */
.L_x_111:
[----:B------:R-:W-:Y:S05]  /*69a0*/  BSYNC B0 ;  /* 0x0000000000007941 */ /* 0x000fea0003800000 */
.L_x_110:
[----:B------:R-:W-:Y:S11]  /*69b0*/  ISETP.NE.AND P0, PT, R88, RZ, PT ;  /* 0x000000ff5800720c */ /* 0x000ff60003f05270 */
[----:B------:R-:W-:Y:S02]  /*69c0*/  @!UPT UIADD3 URZ, UPT, UPT, URZ, URZ, URZ ;  /* 0x000000fffffff290 */ /* 0x000fe4000fffe0ff */
[----:B-1----:R-:W-:Y:S01]  /*69d0*/  @P0 IADD3 R2, PT, PT, R86, R3, RZ ;  /* 0x0000000356020210 */ /* 0x002fe20007ffe0ff */
[----:B------:R-:W-:Y:S05]  /*69e0*/  @P0 WARPSYNC.ALL ;  /* 0x0000000000000948 */ /* 0x000fea0003800000 */
[----:B------:R3:W4:Y:S04]  /*69f0*/  @P0 LDSM.16.M88.4 R56, [R4+0x400] ;  /* 0x000400000438083b */ /* 0x0007280000000200 */
[----:B------:R3:W1:Y:S04]  /*6a00*/  @P0 LDSM.16.M88.4 R52, [R0+0x400] ;  /* 0x000400000034083b */ /* 0x0006680000000200 */
[----:B------:R3:W2:Y:S04]  /*6a10*/  @P0 LDSM.16.M88.4 R48, [R3+0x400] ;  /* 0x000400000330083b */ /* 0x0006a80000000200 */
[----:B------:R3:W1:Y:S02]  /*6a20*/  @P0 LDSM.16.M88.4 R44, [R2+0x400] ;  /* 0x00040000022c083b */ /* 0x0006640000000200 */
.L_x_109:
[----:B------:R-:W-:Y:S05]  /*6a30*/  BSYNC B1 ;  /* 0x0000000000017941 */ /* 0x000fea0003800000 */
.L_x_108:
[----:B--23--:R-:W-:Y:S05]  /*6a40*/  VIADD R0, R34, 0x20 ;  /* 0x0000002022007836 */ /* 0x00cfea0000000000 */
[----:B------:R-:W-:Y:S04]  /*6a50*/  SHF.R.U32.HI R0, RZ, 0x15, R0 ;  /* 0x00000015ff007819 */ /* 0x000fe80000011600 */
[----:B------:R-:W-:Y:S11]  /*6a60*/  LOP3.LUT P0, RZ, R0, 0x3, R73, 0x48, !PT ;  /* 0x0000000300ff7812 */ /* 0x000ff60007804849 */
[----:B------:R-:W-:Y:S02]  /*6a70*/  @!UPT UIADD3 URZ, UPT, UPT, URZ, URZ, URZ ;  /* 0x000000fffffff290 */ /* 0x000fe4000fffe0ff */
[----:B------:R-:W-:Y:S05]  /*6a80*/  @!P0 BRA `(.L_x_113) ;  /* 0x0000000000408947 */ /* 0x000fea0003800000 */
[----:B------:R-:W2:Y:S01]  /*6a90*/  LDCU.64 UR8, c[0x4][0x70] ;  /* 0x01000e00ff0877ac */ /* 0x000ea20008000a00 */
[----:B------:R-:W-:Y:S01]  /*6aa0*/  MOV R3, 0x0 ;  /* 0x0000000000037802 */ /* 0x000fe20000000f00 */
[----:B-1----:R-:W-:Y:S02]  /*6ab0*/  HFMA2 R12, -RZ, RZ, 0, 5.9604644775390625e-08 ;  /* 0x00000001ff0c7431 */ /* 0x002fe400000001ff */
[----:B------:R-:W-:Y:S02]  /*6ac0*/  IMAD.MOV.U32 R8, RZ, RZ, 0x192 ;  /* 0x00000192ff087424 */ /* 0x000fe400078e00ff */
[----:B------:R-:W-:Y:S01]  /*6ad0*/  IMAD.MOV.U32 R13, RZ, RZ, RZ ;  /* 0x000000ffff0d7224 */ /* 0x000fe200078e00ff */
[----:B------:R-:W1:Y:S01]  /*6ae0*/  LDCU.64 UR6, c[0x4][0x78] ;  /* 0x01000f00ff0677ac */ /* 0x000e620008000a00 */
[----:B------:R-:W3:Y:S01]  /*6af0*/  LDC.64 R2, c[0x4][R3] ;  /* 0x0100000003027b82 */ /* 0x000ee20000000a00 */
[----:B------:R-:W5:Y:S01]  /*6b00*/  LDCU.64 UR4, c[0x4][0x10] ;  /* 0x01000200ff0477ac */ /* 0x000f620008000a00 */
[----:B--2---:R-:W-:Y:S01]  /*6b10*/  MOV R5, UR9 ;  /* 0x0000000900057c02 */ /* 0x004fe20008000f00 */
[----:B------:R-:W-:Y:S01]  /*6b20*/  IMAD.U32 R4, RZ, RZ, UR8 ;  /* 0x00000008ff047e24 */ /* 0x000fe2000f8e00ff */
[----:B-1----:R-:W-:Y:S01]  /*6b30*/  MOV R7, UR7 ;  /* 0x0000000700077c02 */ /* 0x002fe20008000f00 */
[----:B------:R-:W-:Y:S01]  /*6b40*/  IMAD.U32 R6, RZ, RZ, UR6 ;  /* 0x00000006ff067e24 */ /* 0x000fe2000f8e00ff */
[----:B-----5:R-:W-:Y:S01]  /*6b50*/  MOV R11, UR5 ;  /* 0x00000005000b7c02 */ /* 0x020fe20008000f00 */
[----:B------:R-:W-:Y:S02]  /*6b60*/  IMAD.U32 R10, RZ, RZ, UR4 ;  /* 0x00000004ff0a7e24 */ /* 0x000fe4000f8e00ff */
[----:B------:R-:W-:Y:S07]  /*6b70*/  LEPC R20, `(.L_x_113) ;  /* 0x000000001014794e */ /* 0x000fee0000000000 */
[----:B---34-:R-:W-:Y:S05]  /*6b80*/  CALL.ABS.NOINC R2 ;  /* 0x0000000002007343 */ /* 0x018fea0003c00000 */
.L_x_113:
[----:B------:R-:W-:Y:S01]  /*6b90*/  ISETP.NE.AND P0, PT, R79, RZ, PT ;  /* 0x000000ff4f00720c */ /* 0x000fe20003f05270 */
[----:B------:R-:W-:Y:S05]  /*6ba0*/  WARPSYNC.ALL ;  /* 0x0000000000007948 */ /* 0x000fea0003800000 */
[----:B------:R-:W-:Y:S01]  /*6bb0*/  R2UR UR4, R34 ;  /* 0x00000000220472ca */ /* 0x000fe200000e0000 */
[----:B------:R-:W-:Y:S01]  /*6bc0*/  IMAD.U32 R87, RZ, RZ, UR43 ;  /* 0x0000002bff577e24 */ /* 0x000fe2000f8e00ff */
[----:B------:R-:W-:Y:S01]  /*6bd0*/  R2UR UR5, R84 ;  /* 0x00000000540572ca */ /* 0x000fe200000e0000 */
[----:B------:R-:W-:Y:S01]  /*6be0*/  BSSY.RECONVERGENT B0, `(.L_x_114) ;  /* 0x0000060000007945 */ /* 0x000fe20003800200 */
[----:B----4-:R-:W-:Y:S01]  /*6bf0*/  LOP3.LUT R0, R56, 0xffffe000, RZ, 0xc0, !PT ;  /* 0xffffe00038007812 */ /* 0x010fe200078ec0ff */
[----:B------:R-:W-:Y:S01]  /*6c00*/  IMAD R87, R87, 0x800, R72 ;  /* 0x0000080057577824 */ /* 0x000fe200078e0248 */
[----:B------:R-:W-:Y:S02]  /*6c10*/  LOP3.LUT R2, R57, 0xffffe000, RZ, 0xc0, !PT ;  /* 0xffffe00039027812 */ /* 0x000fe400078ec0ff */
[----:B------:R-:W-:Y:S02]  /*6c20*/  LOP3.LUT R3, R58, 0xffffe000, RZ, 0xc0, !PT ;  /* 0xffffe0003a037812 */ /* 0x000fe400078ec0ff */
[----:B------:R-:W-:Y:S02]  /*6c30*/  LOP3.LUT R20, R59, 0xffffe000, RZ, 0xc0, !PT ;  /* 0xffffe0003b147812 */ /* 0x000fe400078ec0ff */
[----:B-1----:R-:W-:Y:S01]  /*6c40*/  LOP3.LUT R21, R52, 0xffffe000, RZ, 0xc0, !PT ;  /* 0xffffe00034157812 */ /* 0x002fe200078ec0ff */
[----:B------:R-:W1:Y:S01]  /*6c50*/  LDTM.16dp128bit.x8 R4, tmem[UR4+0x20] ;  /* 0x00002004000479ee */ /* 0x000e620008180000 */
[----:B------:R-:W-:Y:S01]  /*6c60*/  LOP3.LUT R36, R53, 0xffffe000, RZ, 0xc0, !PT ;  /* 0xffffe00035247812 */ /* 0x000fe200078ec0ff */
[----:B------:R-:W-:Y:S01]  /*6c70*/  UIADD3 UR5, UPT, UPT, UR5, 0x140, URZ ;  /* 0x0000014005057890 */ /* 0x000fe2000fffe0ff */
[----:B------:R-:W-:Y:S01]  /*6c80*/  LOP3.LUT R37, R54, 0xffffe000, RZ, 0xc0, !PT ;  /* 0xffffe00036257812 */ /* 0x000fe200078ec0ff */
[----:B------:R-:W-:Y:S01]  /*6c90*/  NOP ;  /* 0x0000000000007918 */ /* 0x000fe20000000000 */
[----:B------:R-:W-:Y:S01]  /*6ca0*/  LOP3.LUT R38, R55, 0xffffe000, RZ, 0xc0, !PT ;  /* 0xffffe00037267812 */ /* 0x000fe200078ec0ff */
[----:B------:R-:W-:Y:S01]  /*6cb0*/  UPRMT UR5, UR37, 0x654, UR5 ;  /* 0x0000065425057896 */ /* 0x000fe20008000005 */
[----:B------:R-:W-:Y:S02]  /*6cc0*/  LOP3.LUT R39, R48, 0xffffe000, RZ, 0xc0, !PT ;  /* 0xffffe00030277812 */ /* 0x000fe400078ec0ff */
[----:B------:R-:W-:Y:S02]  /*6cd0*/  LOP3.LUT R40, R49, 0xffffe000, RZ, 0xc0, !PT ;  /* 0xffffe00031287812 */ /* 0x000fe400078ec0ff */
[----:B------:R-:W-:Y:S02]  /*6ce0*/  LOP3.LUT R41, R50, 0xffffe000, RZ, 0xc0, !PT ;  /* 0xffffe00032297812 */ /* 0x000fe400078ec0ff */
[----:B------:R-:W-:Y:S02]  /*6cf0*/  LOP3.LUT R42, R51, 0xffffe000, RZ, 0xc0, !PT ;  /* 0xffffe000332a7812 */ /* 0x000fe400078ec0ff */
[----:B------:R-:W-:Y:S01]  /*6d00*/  LOP3.LUT R43, R44, 0xffffe000, RZ, 0xc0, !PT ;  /* 0xffffe0002c2b7812 */ /* 0x000fe200078ec0ff */
[----:B-1----:R-:W-:Y:S01]  /*6d10*/  SYNCS.ARRIVE.TRANS64.RED.A1T0 RZ, [UR5], RZ ;  /* 0x000000ffffff79a7 */ /* 0x002fe20008100405 */
[----:B------:R-:W-:Y:S02]  /*6d20*/  LOP3.LUT R44, R45, 0xffffe000, RZ, 0xc0, !PT ;  /* 0xffffe0002d2c7812 */ /* 0x000fe400078ec0ff */
[----:B------:R-:W-:Y:S02]  /*6d30*/  LEA R87, R87, UR48, 0x2 ;  /* 0x0000003057577c11 */ /* 0x000fe4000f8e10ff */
[----:B------:R-:W-:Y:S02]  /*6d40*/  LOP3.LUT R45, R46, 0xffffe000, RZ, 0xc0, !PT ;  /* 0xffffe0002e2d7812 */ /* 0x000fe400078ec0ff */
[----:B------:R-:W-:Y:S01]  /*6d50*/  LOP3.LUT R46, R47, 0xffffe000, RZ, 0xc0, !PT ;  /* 0xffffe0002f2e7812 */ /* 0x000fe200078ec0ff */
[C---:B------:R-:W-:Y:S01]  /*6d60*/  FMUL R4, R33.reuse, R4 ;  /* 0x0000000421047220 */ /* 0x040fe20000400000 */
[C-C-:B------:R-:W-:Y:S01]  /*6d70*/  IADD3 R84, PT, PT, R86.reuse, 0x400, R87.reuse ;  /* 0x0000040056547810 */ /* 0x140fe20007ffe057 */
[----:B------:R-:W-:Y:S01]  /*6d80*/  FMUL R5, R33, R5 ;  /* 0x0000000521057220 */ /* 0x000fe20000400000 */
[----:B------:R-:W-:Y:S01]  /*6d90*/  IADD3 R85, PT, PT, R85, 0x400, R87 ;  /* 0x0000040055557810 */ /* 0x000fe20007ffe057 */
[C---:B------:R-:W-:Y:S01]  /*6da0*/  FMUL R6, R33.reuse, R6 ;  /* 0x0000000621067220 */ /* 0x040fe20000400000 */
[----:B------:R-:W-:Y:S01]  /*6db0*/  FMUL R7, R33, R7 ;  /* 0x0000000721077220 */ /* 0x000fe20000400000 */
[----:B------:R-:W-:Y:S01]  /*6dc0*/  FFMA R4, R35, R0, R4 ;  /* 0x0000000023047223 */ /* 0x000fe20000000004 */
[----:B------:R-:W-:Y:S01]  /*6dd0*/  FMUL R8, R33, R8 ;  /* 0x0000000821087220 */ /* 0x000fe20000400000 */
[----:B------:R-:W-:Y:S01]  /*6de0*/  FFMA R5, R35, R2, R5 ;  /* 0x0000000223057223 */ /* 0x000fe20000000005 */
[----:B------:R-:W-:Y:S01]  /*6df0*/  FMUL R9, R33, R9 ;  /* 0x0000000921097220 */ /* 0x000fe20000400000 */
[----:B------:R-:W-:Y:S01]  /*6e00*/  FFMA R6, R35, R3, R6 ;  /* 0x0000000323067223 */ /* 0x000fe20000000006 */
[----:B------:R-:W-:Y:S01]  /*6e10*/  F2FP.TF32.F32.PACK_B R4, R4 ;  /* 0x00000004ff04723e */ /* 0x000fe200024050ff */
[----:B------:R-:W-:Y:S01]  /*6e20*/  FMUL R10, R33, R10 ;  /* 0x0000000a210a7220 */ /* 0x000fe20000400000 */
[----:B------:R-:W-:Y:S01]  /*6e30*/  F2FP.TF32.F32.PACK_B R5, R5 ;  /* 0x00000005ff05723e */ /* 0x000fe200024050ff */
[----:B------:R-:W-:Y:S01]  /*6e40*/  FFMA R7, R35, R20, R7 ;  /* 0x0000001423077223 */ /* 0x000fe20000000007 */
[----:B------:R-:W-:Y:S01]  /*6e50*/  FMUL R11, R33, R11 ;  /* 0x0000000b210b7220 */ /* 0x000fe20000400000 */
        /* <DEDUP_REMOVED lines=8> */
[----:B------:R-:W-:Y:S01]  /*6ee0*/  F2FP.TF32.F32.PACK_B R6, R6 ;  /* 0x00000006ff06723e */ /* 0x000fe200024050ff */
[----:B------:R-:W-:Y:S01]  /*6ef0*/  FFMA R12, R35, R39, R12 ;  /* 0x00000027230c7223 */ /* 0x000fe2000000000c */
[----:B------:R-:W-:Y:S01]  /*6f00*/  F2FP.TF32.F32.PACK_B R7, R7 ;  /* 0x00000007ff07723e */ /* 0x000fe200024050ff */
[----:B------:R-:W-:Y:S01]  /*6f10*/  FMUL R16, R33, R16 ;  /* 0x0000001021107220 */ /* 0x000fe20000400000 */
[----:B------:R-:W-:Y:S01]  /*6f20*/  FFMA R13, R35, R40, R13 ;  /* 0x00000028230d7223 */ /* 0x000fe2000000000d */
[----:B------:R-:W-:Y:S01]  /*6f30*/  FMUL R17, R33, R17 ;  /* 0x0000001121117220 */ /* 0x000fe20000400000 */
[----:B------:R-:W-:Y:S01]  /*6f40*/  FFMA R14, R35, R41, R14 ;  /* 0x00000029230e7223 */ /* 0x000fe2000000000e */
[----:B------:R1:W-:Y:S01]  /*6f50*/  STSM.16.M88.4 [R87+0x400], R4 ;  /* 0x0004000457007844 */ /* 0x0003e20000000200 */
[----:B------:R-:W-:Y:S01]  /*6f60*/  FMUL R18, R33, R18 ;  /* 0x0000001221127220 */ /* 0x000fe20000400000 */
[----:B------:R-:W-:Y:S01]  /*6f70*/  FFMA R15, R35, R42, R15 ;  /* 0x0000002a230f7223 */ /* 0x000fe2000000000f */
[----:B------:R-:W-:Y:S01]  /*6f80*/  FMUL R19, R33, R19 ;  /* 0x0000001321137220 */ /* 0x000fe20000400000 */
[----:B------:R-:W-:Y:S01]  /*6f90*/  F2FP.TF32.F32.PACK_B R8, R8 ;  /* 0x00000008ff08723e */ /* 0x000fe200024050ff */
[C---:B------:R-:W-:Y:S01]  /*6fa0*/  FFMA R16, R35.reuse, R43, R16 ;  /* 0x0000002b23107223 */ /* 0x040fe20000000010 */
[----:B------:R-:W-:Y:S01]  /*6fb0*/  F2FP.TF32.F32.PACK_B R9, R9 ;  /* 0x00000009ff09723e */ /* 0x000fe200024050ff */
[C---:B------:R-:W-:Y:S01]  /*6fc0*/  FFMA R17, R35.reuse, R44, R17 ;  /* 0x0000002c23117223 */ /* 0x040fe20000000011 */
[----:B------:R-:W-:Y:S01]  /*6fd0*/  F2FP.TF32.F32.PACK_B R10, R10 ;  /* 0x0000000aff0a723e */ /* 0x000fe200024050ff */
[C---:B------:R-:W-:Y:S01]  /*6fe0*/  FFMA R18, R35.reuse, R45, R18 ;  /* 0x0000002d23127223 */ /* 0x040fe20000000012 */
[----:B------:R-:W-:Y:S01]  /*6ff0*/  F2FP.TF32.F32.PACK_B R11, R11 ;  /* 0x0000000bff0b723e */ /* 0x000fe200024050ff */
[----:B------:R-:W-:Y:S01]  /*7000*/  FFMA R19, R35, R46, R19 ;  /* 0x0000002e23137223 */ /* 0x000fe20000000013 */
[----:B------:R-:W-:Y:S01]  /*7010*/  F2FP.TF32.F32.PACK_B R12, R12 ;  /* 0x0000000cff0c723e */ /* 0x000fe200024050ff */
[----:B------:R-:W-:Y:S01]  /*7020*/  IMAD.IADD R86, R86, 0x1, R85 ;  /* 0x0000000156567824 */ /* 0x000fe200078e0255 */
[----:B------:R-:W-:Y:S01]  /*7030*/  F2FP.TF32.F32.PACK_B R13, R13 ;  /* 0x0000000dff0d723e */ /* 0x000fe200024050ff */
[----:B------:R1:W-:Y:S01]  /*7040*/  STSM.16.M88.4 [R84], R8 ;  /* 0x0000000854007844 */ /* 0x0003e20000000200 */
        /* <DEDUP_REMOVED lines=18> */
[----:B------:R-:W-:Y:S02]  /*7170*/  UIADD3 UR5, UPT, UPT, UR41, 0x20, URZ ;  /* 0x0000002029057890 */ /* 0x000fe4000fffe0ff */
[----:B------:R-:W-:Y:S02]  /*7180*/  UIADD3 UR4, UPT, UPT, UR10, 0x400, URZ ;  /* 0x000004000a047890 */ /* 0x000fe4000fffe0ff */
[----:B------:R-:W-:Y:S01]  /*7190*/  UIADD3.X UR9, UPT, UPT, URZ, UR55, URZ, UP0, !UPT ;  /* 0x00000037ff097290 */ /* 0x000fe200087fe4ff */
[----:B------:R-:W-:Y:S01]  /*71a0*/  UMOV UR6, UR42 ;  /* 0x0000002a00067c82 */ /* 0x000fe20008000000 */
[----:B------:R-:W-:Y:S07]  /*71b0*/  UMOV UR7, UR36 ;  /* 0x0000002400077c82 */ /* 0x000fee0008000000 */
[----:B------:R2:W-:Y:S02]  /*71c0*/  UTMASTG.3D [UR4], [UR8] ;  /* 0x00000004080073b5 */ /* 0x0005e40008010000 */
[----:B--2---:R0:W-:Y:S02]  /*71d0*/  UTMACMDFLUSH ;  /* 0x00000000000079b7 */ /* 0x0041e40000000000 */
.L_x_115:
[----:B------:R-:W-:Y:S05]  /*71e0*/  BSYNC.RECONVERGENT B0 ;  /* 0x0000000000007941 */ /* 0x000fea0003800200 */
.L_x_114:
[----:B------:R-:W-:Y:S01]  /*71f0*/  UIADD3 UR43, UPT, UPT, UR43, 0x1, URZ ;  /* 0x000000012b2b7890 */ /* 0x000fe2000fffe0ff */
[----:B------:R-:W-:Y:S03]  /*7200*/  BSSY.RECONVERGENT B0, `(.L_x_116) ;  /* 0x0000008000007945 */ /* 0x000fe60003800200 */
[----:B------:R-:W-:Y:S04]  /*7210*/  UISETP.NE.AND UP0, UPT, UR43, 0x3, UPT ;  /* 0x000000032b00788c */ /* 0x000fe8000bf05270 */
[----:B------:R-:W-:Y:S02]  /*7220*/  UISETP.EQ.XOR UP1, UPT, UR40, 0x3, !UP0 ;  /* 0x000000032800788c */ /* 0x000fe4000c722a70 */
[----:B------:R-:W-:Y:S02]  /*7230*/  USEL UR56, UR43, URZ, UP0 ;  /* 0x000000ff2b387287 */ /* 0x000fe40008000000 */
[----:B------:R-:W-:Y:S04]  /*7240*/  USEL UR4, URZ, 0x1, !UP1 ;  /* 0x00000001ff047887 */ /* 0x000fe8000c800000 */
[----:B------:R-:W-:Y:S01]  /*7250*/  ULOP3.LUT UR51, UR51, UR4, URZ, 0x3c, !UPT ;  /* 0x0000000433337292 */ /* 0x000fe2000f8e3cff */
[----:B------:R-:W-:Y:S11]  /*7260*/  @P0 BRA `(.L_x_117) ;  /* 0x0000000000040947 */ /* 0x000ff60003800000 */
[----:B------:R-:W-:Y:S04]  /*7270*/  DEPBAR.LE SB0, 0x1 ;  /* 0x000080400000791a */ /* 0x000fe80000000000 */
.L_x_117:
[----:B------:R-:W-:Y:S05]  /*7280*/  BSYNC.RECONVERGENT B0 ;  /* 0x0000000000007941 */ /* 0x000fea0003800200 */
.L_x_116:
[----:B------:R-:W-:Y:S01]  /*7290*/  BAR.SYNC.DEFER_BLOCKING 0x1, 0x80 ;  /* 0x0042000000007b1d */ /* 0x000fe20000010000 */
[----:B------:R-:W-:Y:S01]  /*72a0*/  UISETP.NE.AND UP0, UPT, UR50, -0x2, UPT ;  /* 0xfffffffe3200788c */ /* 0x000fe2000bf05270 */
[----:B------:R-:W-:Y:S08]  /*72b0*/  IADD3 R0, PT, PT, R30, 0x1, RZ ;  /* 0x000000011e007810 */ /* 0x000ff00007ffe0ff */
[----:B------:R-:W-:Y:S05]  /*72c0*/  BRA.U !UP0, `(.L_x_118) ;  /* 0x0000000108287547 */ /* 0x000fea000b800000 */
[----:B------:R-:W-:Y:S01]  /*72d0*/  ISETP.NE.AND P0, PT, R83, RZ, PT ;  /* 0x000000ff5300720c */ /* 0x000fe20003f05270 */
[----:B------:R-:W-:Y:S01]  /*72e0*/  IMAD.U32 R3, RZ, RZ, UR49 ;  /* 0x00000031ff037e24 */ /* 0x000fe2000f8e00ff */
[----:B------:R-:W-:Y:S01]  /*72f0*/  UIADD3 UR49, UPT, UPT, UR49, 0x1, URZ ;  /* 0x0000000131317890 */ /* 0x000fe2000fffe0ff */
[----:B------:R-:W-:Y:S03]  /*7300*/  IMAD.U32 R2, RZ, RZ, UR37 ;  /* 0x00000025ff027e24 */ /* 0x000fe6000f8e00ff */
[----:B------:R-:W-:Y:S04]  /*7310*/  UISETP.NE.AND UP0, UPT, UR49, 0x3, UPT ;  /* 0x000000033100788c */ /* 0x000fe8000bf05270 */
[----:B------:R-:W-:Y:S03]  /*7320*/  USEL UR49, UR49, URZ, UP0 ;  /* 0x000000ff31317287 */ /* 0x000fe60008000000 */
[----:B------:R-:W-:Y:S05]  /*7330*/  @P0 LEA R3, R3, UR48, 0x3 ;  /* 0x0000003003030c11 */ /* 0x000fea000f8e18ff */
[----:B------:R-:W-:Y:S05]  /*7340*/  @P0 VIADD R3, R3, 0xd8 ;  /* 0x000000d803030836 */ /* 0x000fea0000000000 */
[----:B------:R-:W-:Y:S04]  /*7350*/  @P0 PRMT R2, R2, 0x654, R3 ;  /* 0x0000065402020816 */ /* 0x000fe80000000003 */
[----:B------:R2:W-:Y:S03]  /*7360*/  @P0 SYNCS.ARRIVE.TRANS64.RED.A1T0 RZ, [R2+URZ], RZ ;  /* 0x000000ff02ff09a7 */ /* 0x0005e600081004ff */
.L_x_118:
[----:B------:R-:W-:Y:S01]  /*7370*/  ISETP.NE.AND P2, PT, R80, RZ, PT ;  /* 0x000000ff5000720c */ /* 0x000fe20003f45270 */
[----:B------:R-:W-:Y:S01]  /*7380*/  UIADD3 UR50, UPT, UPT, UR50, 0x2, URZ ;  /* 0x0000000232327890 */ /* 0x000fe2000fffe0ff */
[----:B------:R-:W-:Y:S01]  /*7390*/  ISETP.NE.AND P0, PT, R82, 0x2, PT ;  /* 0x000000025200780c */ /* 0x000fe20003f05270 */
[----:B------:R-:W-:Y:S01]  /*73a0*/  IMAD.IADD R20, R29, 0x1, R66 ;  /* 0x000000011d147824 */ /* 0x000fe200078e0242 */
[----:B------:R-:W-:Y:S01]  /*73b0*/  ISETP.NE.AND P1, PT, R0, 0x4, PT ;  /* 0x000000040000780c */ /* 0x000fe20003f25270 */
[----:B------:R-:W-:Y:S01]  /*73c0*/  IMAD.IADD R21, R31, 0x1, R68 ;  /* 0x000000011f157824 */ /* 0x000fe200078e0244 */
[----:B--2---:R-:W-:Y:S02]  /*73d0*/  SEL R2, RZ, 0x1, P0 ;  /* 0x00000001ff027807 */ /* 0x004fe40000000000 */
[----:B------:R-:W-:Y:S02]  /*73e0*/  SEL R3, RZ, 0x1, P1 ;  /* 0x00000001ff037807 */ /* 0x000fe40000800000 */
[----:B------:R-:W-:Y:S02]  /*73f0*/  LOP3.LUT R75, R75, R2, RZ, 0x3c, !PT ;  /* 0x000000024b4b7212 */ /* 0x000fe400078e3cff */
[----:B------:R-:W-:Y:S02]  /*7400*/  LOP3.LUT R76, R76, R3, RZ, 0x3c, !PT ;  /* 0x000000034c4c7212 */ /* 0x000fe400078e3cff */
[----:B------:R-:W-:Y:S02]  /*7410*/  @P2 R2UR UR36, R74 ;  /* 0x000000004a2422ca */ /* 0x000fe400000e0000 */
[----:B------:R-:W-:Y:S02]  /*7420*/  SEL R82, R82, RZ, P0 ;  /* 0x000000ff52527207 */ /* 0x000fe40000000000 */
[----:B------:R-:W-:Y:S01]  /*7430*/  SEL R30, R0, RZ, P1 ;  /* 0x000000ff001e7207 */ /* 0x000fe20000800000 */
[----:B------:R-:W-:Y:S10]  /*7440*/  @P2 BRA `(.L_x_119) ;  /* 0xffffffdc00342947 */ /* 0x000ff4000383ffff */
[----:B------:R-:W-:-:S09]  /*7450*/  UISETP.NE.AND UP0, UPT, UR53, URZ, UPT ;  /* 0x000000ff3500728c */ /* 0x000fd2000bf05270 */
[----:B------:R-:W-:Y:S05]  /*7460*/  BRA.U !UP0, `(.L_x_120) ;  /* 0x0000000108487547 */ /* 0x000fea000b800000 */
[----:B------:R-:W2:Y:S02]  /*7470*/  LDCU.64 UR4, c[0x0][0x890] ;  /* 0x00011200ff0477ac */ /* 0x000ea40008000a00 */
[----:B--2---:R-:W-:-:S04]  /*7480*/  UISETP.NE.U32.AND UP0, UPT, UR4, URZ, UPT ;  /* 0x000000ff0400728c */ /* 0x004fc8000bf05070 */
[----:B------:R-:W-:-:S09]  /*7490*/  UISETP.NE.AND.EX UP0, UPT, UR5, URZ, UPT, UP0 ;  /* 0x000000ff0500728c */ /* 0x000fd2000bf05300 */
[----:B------:R-:W-:Y:S05]  /*74a0*/  BRA.U UP0, `(.L_x_121) ;  /* 0x00000001000c7547 */ /* 0x000fea000b800000 */
[----:B------:R-:W-:-:S13]  /*74b0*/  FSETP.NEU.AND P0, PT, R35, RZ, PT ;  /* 0x000000ff2300720b */ /* 0x000fda0003f0d000 */
[----:B------:R-:W-:Y:S05]  /*74c0*/  @!P0 EXIT ;  /* 0x000000000000894d */ /* 0x000fea0003800000 */
[----:B------:R-:W-:Y:S05]  /*74d0*/  BRA `(.L_x_120) ;  /* 0x00000000002c7947 */ /* 0x000fea0003800000 */
.L_x_121:
[----:B------:R-:W-:Y:S01]  /*74e0*/  ISETP.NE.AND P0, PT, R81, RZ, PT ;  /* 0x000000ff5100720c */ /* 0x000fe20003f05270 */
[----:B------:R-:W-:-:S12]  /*74f0*/  BSSY.RECONVERGENT B0, `(.L_x_120) ;  /* 0x0000009000007945 */ /* 0x000fd80003800200 */
[----:B------:R-:W-:Y:S05]  /*7500*/  @P0 BRA `(.L_x_122) ;  /* 0x0000000000140947 */ /* 0x000fea0003800000 */
[----:B------:R-:W2:Y:S02]  /*7510*/  LDCU.64 UR4, c[0x0][0x888] ;  /* 0x00011100ff0477ac */ /* 0x000ea40008000a00 */
[----:B--2---:R-:W-:-:S04]  /*7520*/  ISETP.NE.U32.AND P0, PT, RZ, UR4, PT ;  /* 0x00000004ff007c0c */ /* 0x004fc8000bf05070 */
[----:B------:R-:W-:-:S13]  /*7530*/  ISETP.NE.AND.EX P0, PT, RZ, UR5, PT, P0 ;  /* 0x00000005ff007c0c */ /* 0x000fda000bf05300 */
[----:B------:R-:W-:Y:S05]  /*7540*/  @!P0 EXIT ;  /* 0x000000000000894d */ /* 0x000fea0003800000 */
[----:B------:R-:W-:Y:S05]  /*7550*/  BRA `(.L_x_123) ;  /* 0x0000000000087947 */ /* 0x000fea0003800000 */
.L_x_122:
[----:B------:R-:W-:-:S13]  /*7560*/  FSETP.NEU.AND P0, PT, R35, RZ, PT ;  /* 0x000000ff2300720b */ /* 0x000fda0003f0d000 */
[----:B------:R-:W-:Y:S05]  /*7570*/  @!P0 EXIT ;  /* 0x000000000000894d */ /* 0x000fea0003800000 */
.L_x_123:
[----:B------:R-:W-:Y:S05]  /*7580*/  BSYNC.RECONVERGENT B0 ;  /* 0x0000000000007941 */ /* 0x000fea0003800200 */
.L_x_120:
[----:B------:R-:W-:Y:S01]  /*7590*/  ULEA UR4, UR49, UR48, 0x3 ;  /* 0x0000003031047291 */ /* 0x000fe2000f8e18ff */
[----:B------:R-:W-:-:S04]  /*75a0*/  DEPBAR.LE SB0, 0x0 ;  /* 0x000080000000791a */ /* 0x000fc80000000000 */
[----:B------:R-:W-:-:S04]  /*75b0*/  UIADD3 UR4, UPT, UPT, UR4, 0xd8, URZ ;  /* 0x000000d804047890 */ /* 0x000fc8000fffe0ff */
[----:B------:R-:W-:-:S09]  /*75c0*/  UPRMT UR4, UR37, 0x654, UR4 ;  /* 0x0000065425047896 */ /* 0x000fd20008000004 */
[----:B------:R-:W-:Y:S01]  /*75d0*/  SYNCS.ARRIVE.TRANS64.RED.A1T0 RZ, [UR4], RZ ;  /* 0x000000ffffff79a7 */ /* 0x000fe20008100404 */
[----:B------:R-:W-:Y:S05]  /*75e0*/  EXIT ;  /* 0x000000000000794d */ /* 0x000fea0003800000 */
.L_x_20:
[----:B--2---:R2:W1:Y:S02]  /*75f0*/  SYNCS.PHASECHK.TRANS64.TRYWAIT P0, [R3+URZ+0x170], R2 ;  /* 0x00017002030075a7 */ /* 0x00446400080011ff */
[----:B-1----:R-:W-:Y:S05]  /*7600*/  @!P0 NANOSLEEP.SYNCS 0x989680 ;  /* 0x009896800000895d */ /* 0x002fea0003900000 */
[----:B------:R-:W1:Y:S02]  /*7610*/  @!P0 SYNCS.PHASECHK.TRANS64 P0, [R3+URZ+0x170], R2 ;  /* 0x00017002030085a7 */ /* 0x000e6400080010ff */
[----:B-1----:R-:W-:Y:S05]  /*7620*/  @!P0 BRA `(.L_x_20) ;  /* 0xfffffffc00f08947 */ /* 0x002fea000383ffff */
[----:B------:R-:W-:Y:S05]  /*7630*/  BRA `(.L_x_124) ;  /* 0xffffffa000307947 */ /* 0x000fea000383ffff */
.L_x_23:
[----:B-1----:R-:W-:-:S07]  /*7640*/  MOV R2, UR33 ;  /* 0x0000002100027c02 */ /* 0x002fce0008000f00 */
.L_x_125:
[----:B-1----:R1:W2:Y:S02]  /*7650*/  SYNCS.PHASECHK.TRANS64.TRYWAIT P0, [R2+URZ+0x60], R5 ;  /* 0x00006005020075a7 */ /* 0x0022a400080011ff */
[----:B--2---:R-:W-:Y:S05]  /*7660*/  @!P0 NANOSLEEP.SYNCS 0x989680 ;  /* 0x009896800000895d */ /* 0x004fea0003900000 */
[----:B------:R-:W2:Y:S02]  /*7670*/  @!P0 SYNCS.PHASECHK.TRANS64 P0, [R2+URZ+0x60], R5 ;  /* 0x00006005020085a7 */ /* 0x000ea400080010ff */
[----:B--2---:R-:W-:Y:S05]  /*7680*/  @!P0 BRA `(.L_x_125) ;  /* 0xfffffffc00f08947 */ /* 0x004fea000383ffff */
[----:B------:R-:W-:Y:S05]  /*7690*/  BRA `(.L_x_22) ;  /* 0xffffffa000807947 */ /* 0x000fea000383ffff */
.L_x_29:
[----:B-1----:R-:W-:-:S07]  /*76a0*/  MOV R2, UR17 ;  /* 0x0000001100027c02 */ /* 0x002fce0008000f00 */
.L_x_126:
[----:B-1----:R1:W2:Y:S02]  /*76b0*/  SYNCS.PHASECHK.TRANS64.TRYWAIT P0, [R2+URZ+0x60], R5 ;  /* 0x00006005020075a7 */ /* 0x0022a400080011ff */
[----:B--2---:R-:W-:Y:S05]  /*76c0*/  @!P0 NANOSLEEP.SYNCS 0x989680 ;  /* 0x009896800000895d */ /* 0x004fea0003900000 */
[----:B------:R-:W2:Y:S02]  /*76d0*/  @!P0 SYNCS.PHASECHK.TRANS64 P0, [R2+URZ+0x60], R5 ;  /* 0x00006005020085a7 */ /* 0x000ea400080010ff */
[----:B--2---:R-:W-:Y:S05]  /*76e0*/  @!P0 BRA `(.L_x_126) ;  /* 0xfffffffc00f08947 */ /* 0x004fea000383ffff */
[----:B------:R-:W-:Y:S05]  /*76f0*/  BRA `(.L_x_28) ;  /* 0xffffffa400247947 */ /* 0x000fea000383ffff */
.L_x_33:
[----:B-1----:R1:W2:Y:S02]  /*7700*/  SYNCS.PHASECHK.TRANS64.TRYWAIT P0, [R2+URZ+0x100], R3 ;  /* 0x00010003020075a7 */ /* 0x0022a400080011ff */
[----:B--2---:R-:W-:Y:S05]  /*7710*/  @!P0 NANOSLEEP.SYNCS 0x989680 ;  /* 0x009896800000895d */ /* 0x004fea0003900000 */
[----:B------:R-:W2:Y:S02]  /*7720*/  @!P0 SYNCS.PHASECHK.TRANS64 P0, [R2+URZ+0x100], R3 ;  /* 0x00010003020085a7 */ /* 0x000ea400080010ff */
[----:B--2---:R-:W-:Y:S05]  /*7730*/  @!P0 BRA `(.L_x_33) ;  /* 0xfffffffc00f08947 */ /* 0x004fea000383ffff */
[----:B------:R-:W-:Y:S05]  /*7740*/  BRA `(.L_x_127) ;  /* 0xffffffa400b07947 */ /* 0x000fea000383ffff */
.L_x_37:
[----:B----4-:R-:W-:-:S07]  /*7750*/  MOV R0, UR5 ;  /* 0x0000000500007c02 */ /* 0x010fce0008000f00 */
.L_x_128:
[----:B-1----:R1:W2:Y:S02]  /*7760*/  SYNCS.PHASECHK.TRANS64.TRYWAIT P0, [R0+URZ], R3 ;  /* 0x00000003000075a7 */ /* 0x0022a400080011ff */
[----:B--2---:R-:W-:Y:S05]  /*7770*/  @!P0 NANOSLEEP.SYNCS 0x989680 ;  /* 0x009896800000895d */ /* 0x004fea0003900000 */
[----:B------:R-:W2:Y:S02]  /*7780*/  @!P0 SYNCS.PHASECHK.TRANS64 P0, [R0+URZ], R3 ;  /* 0x00000003000085a7 */ /* 0x000ea400080010ff */
[----:B--2---:R-:W-:Y:S05]  /*7790*/  @!P0 BRA `(.L_x_128) ;  /* 0xfffffffc00f08947 */ /* 0x004fea000383ffff */
[----:B------:R-:W-:Y:S05]  /*77a0*/  BRA `(.L_x_129) ;  /* 0xffffffac00207947 */ /* 0x000fea000383ffff */
.L_x_38:
[----:B----4-:R-:W-:-:S07]  /*77b0*/  MOV R0, UR5 ;  /* 0x0000000500007c02 */ /* 0x010fce0008000f00 */
.L_x_130:
[----:B-1----:R1:W2:Y:S02]  /*77c0*/  SYNCS.PHASECHK.TRANS64.TRYWAIT P0, [R0+URZ], R3 ;  /* 0x00000003000075a7 */ /* 0x0022a400080011ff */
[----:B--2---:R-:W-:Y:S05]  /*77d0*/  @!P0 NANOSLEEP.SYNCS 0x989680 ;  /* 0x009896800000895d */ /* 0x004fea0003900000 */
[----:B------:R-:W2:Y:S02]  /*77e0*/  @!P0 SYNCS.PHASECHK.TRANS64 P0, [R0+URZ], R3 ;  /* 0x00000003000085a7 */ /* 0x000ea400080010ff */
[----:B--2---:R-:W-:Y:S05]  /*77f0*/  @!P0 BRA `(.L_x_130) ;  /* 0xfffffffc00f08947 */ /* 0x004fea000383ffff */
[----:B------:R-:W-:Y:S05]  /*7800*/  BRA `(.L_x_131) ;  /* 0xffffffac002c7947 */ /* 0x000fea000383ffff */
.L_x_39:
[----:B----4-:R-:W-:-:S07]  /*7810*/  MOV R0, UR5 ;  /* 0x0000000500007c02 */ /* 0x010fce0008000f00 */
.L_x_132:
[----:B-1----:R1:W2:Y:S02]  /*7820*/  SYNCS.PHASECHK.TRANS64.TRYWAIT P0, [R0+URZ], R3 ;  /* 0x00000003000075a7 */ /* 0x0022a400080011ff */
[----:B--2---:R-:W-:Y:S05]  /*7830*/  @!P0 NANOSLEEP.SYNCS 0x989680 ;  /* 0x009896800000895d */ /* 0x004fea0003900000 */
[----:B------:R-:W2:Y:S02]  /*7840*/  @!P0 SYNCS.PHASECHK.TRANS64 P0, [R0+URZ], R3 ;  /* 0x00000003000085a7 */ /* 0x000ea400080010ff */
[----:B--2---:R-:W-:Y:S05]  /*7850*/  @!P0 BRA `(.L_x_132) ;  /* 0xfffffffc00f08947 */ /* 0x004fea000383ffff */
[----:B------:R-:W-:Y:S05]  /*7860*/  BRA `(.L_x_133) ;  /* 0xffffffac00387947 */ /* 0x000fea000383ffff */
.L_x_40:
[----:B----4-:R-:W-:-:S07]  /*7870*/  MOV R0, UR5 ;  /* 0x0000000500007c02 */ /* 0x010fce0008000f00 */
.L_x_134:
[----:B-1----:R1:W2:Y:S02]  /*7880*/  SYNCS.PHASECHK.TRANS64.TRYWAIT P0, [R0+URZ], R3 ;  /* 0x00000003000075a7 */ /* 0x0022a400080011ff */
[----:B--2---:R-:W-:Y:S05]  /*7890*/  @!P0 NANOSLEEP.SYNCS 0x989680 ;  /* 0x009896800000895d */ /* 0x004fea0003900000 */
[----:B------:R-:W2:Y:S02]  /*78a0*/  @!P0 SYNCS.PHASECHK.TRANS64 P0, [R0+URZ], R3 ;  /* 0x00000003000085a7 */ /* 0x000ea400080010ff */
[----:B--2---:R-:W-:Y:S05]  /*78b0*/  @!P0 BRA `(.L_x_134) ;  /* 0xfffffffc00f08947 */ /* 0x004fea000383ffff */
[----:B------:R-:W-:Y:S05]  /*78c0*/  BRA `(.L_x_135) ;  /* 0xffffffac00447947 */ /* 0x000fea000383ffff */
.L_x_41:
[----:B----4-:R-:W-:-:S07]  /*78d0*/  MOV R0, UR5 ;  /* 0x0000000500007c02 */ /* 0x010fce0008000f00 */
.L_x_136:
[----:B-1----:R1:W2:Y:S02]  /*78e0*/  SYNCS.PHASECHK.TRANS64.TRYWAIT P0, [R0+URZ], R3 ;  /* 0x00000003000075a7 */ /* 0x0022a400080011ff */
[----:B--2---:R-:W-:Y:S05]  /*78f0*/  @!P0 NANOSLEEP.SYNCS 0x989680 ;  /* 0x009896800000895d */ /* 0x004fea0003900000 */
[----:B------:R-:W2:Y:S02]  /*7900*/  @!P0 SYNCS.PHASECHK.TRANS64 P0, [R0+URZ], R3 ;  /* 0x00000003000085a7 */ /* 0x000ea400080010ff */
[----:B--2---:R-:W-:Y:S05]  /*7910*/  @!P0 BRA `(.L_x_136) ;  /* 0xfffffffc00f08947 */ /* 0x004fea000383ffff */
[----:B------:R-:W-:Y:S05]  /*7920*/  BRA `(.L_x_137) ;  /* 0xffffffac00507947 */ /* 0x000fea000383ffff */
.L_x_42:
[----:B----4-:R-:W-:-:S07]  /*7930*/  MOV R0, UR5 ;  /* 0x0000000500007c02 */ /* 0x010fce0008000f00 */
.L_x_138:
[----:B-1----:R1:W2:Y:S02]  /*7940*/  SYNCS.PHASECHK.TRANS64.TRYWAIT P0, [R0+URZ], R3 ;  /* 0x00000003000075a7 */ /* 0x0022a400080011ff */
[----:B--2---:R-:W-:Y:S05]  /*7950*/  @!P0 NANOSLEEP.SYNCS 0x989680 ;  /* 0x009896800000895d */ /* 0x004fea0003900000 */
[----:B------:R-:W2:Y:S02]  /*7960*/  @!P0 SYNCS.PHASECHK.TRANS64 P0, [R0+URZ], R3 ;  /* 0x00000003000085a7 */ /* 0x000ea400080010ff */
[----:B--2---:R-:W-:Y:S05]  /*7970*/  @!P0 BRA `(.L_x_138) ;  /* 0xfffffffc00f08947 */ /* 0x004fea000383ffff */
[----:B------:R-:W-:Y:S05]  /*7980*/  BRA `(.L_x_139) ;  /* 0xffffffac005c7947 */ /* 0x000fea000383ffff */
.L_x_43:
[----:B----4-:R-:W-:-:S07]  /*7990*/  MOV R0, UR5 ;  /* 0x0000000500007c02 */ /* 0x010fce0008000f00 */
.L_x_140:
[----:B-1----:R1:W2:Y:S02]  /*79a0*/  SYNCS.PHASECHK.TRANS64.TRYWAIT P0, [R0+URZ], R3 ;  /* 0x00000003000075a7 */ /* 0x0022a400080011ff */
[----:B--2---:R-:W-:Y:S05]  /*79b0*/  @!P0 NANOSLEEP.SYNCS 0x989680 ;  /* 0x009896800000895d */ /* 0x004fea0003900000 */
[----:B------:R-:W2:Y:S02]  /*79c0*/  @!P0 SYNCS.PHASECHK.TRANS64 P0, [R0+URZ], R3 ;  /* 0x00000003000085a7 */ /* 0x000ea400080010ff */
[----:B--2---:R-:W-:Y:S05]  /*79d0*/  @!P0 BRA `(.L_x_140) ;  /* 0xfffffffc00f08947 */ /* 0x004fea000383ffff */
[----:B------:R-:W-:Y:S05]  /*79e0*/  BRA `(.L_x_141) ;  /* 0xffffffac00687947 */ /* 0x000fea000383ffff */
.L_x_44:
[----:B----4-:R-:W-:-:S07]  /*79f0*/  MOV R0, UR5 ;  /* 0x0000000500007c02 */ /* 0x010fce0008000f00 */
.L_x_142:
[----:B-1----:R1:W2:Y:S02]  /*7a00*/  SYNCS.PHASECHK.TRANS64.TRYWAIT P0, [R0+URZ], R3 ;  /* 0x00000003000075a7 */ /* 0x0022a400080011ff */
[----:B--2---:R-:W-:Y:S05]  /*7a10*/  @!P0 NANOSLEEP.SYNCS 0x989680 ;  /* 0x009896800000895d */ /* 0x004fea0003900000 */
[----:B------:R-:W2:Y:S02]  /*7a20*/  @!P0 SYNCS.PHASECHK.TRANS64 P0, [R0+URZ], R3 ;  /* 0x00000003000085a7 */ /* 0x000ea400080010ff */
[----:B--2---:R-:W-:Y:S05]  /*7a30*/  @!P0 BRA `(.L_x_142) ;  /* 0xfffffffc00f08947 */ /* 0x004fea000383ffff */
[----:B------:R-:W-:Y:S05]  /*7a40*/  BRA `(.L_x_143) ;  /* 0xffffffac00747947 */ /* 0x000fea000383ffff */
.L_x_45:
[----:B----4-:R-:W-:-:S07]  /*7a50*/  MOV R0, UR5 ;  /* 0x0000000500007c02 */ /* 0x010fce0008000f00 */
.L_x_144:
[----:B-1----:R1:W2:Y:S02]  /*7a60*/  SYNCS.PHASECHK.TRANS64.TRYWAIT P0, [R0+URZ], R3 ;  /* 0x00000003000075a7 */ /* 0x0022a400080011ff */
[----:B--2---:R-:W-:Y:S05]  /*7a70*/  @!P0 NANOSLEEP.SYNCS 0x989680 ;  /* 0x009896800000895d */ /* 0x004fea0003900000 */
[----:B------:R-:W2:Y:S02]  /*7a80*/  @!P0 SYNCS.PHASECHK.TRANS64 P0, [R0+URZ], R3 ;  /* 0x00000003000085a7 */ /* 0x000ea400080010ff */
[----:B--2---:R-:W-:Y:S05]  /*7a90*/  @!P0 BRA `(.L_x_144) ;  /* 0xfffffffc00f08947 */ /* 0x004fea000383ffff */
[----:B------:R-:W-:Y:S05]  /*7aa0*/  BRA `(.L_x_145) ;  /* 0xffffffac00807947 */ /* 0x000fea000383ffff */
.L_x_46:
[----:B----4-:R-:W-:-:S07]  /*7ab0*/  MOV R0, UR5 ;  /* 0x0000000500007c02 */ /* 0x010fce0008000f00 */
.L_x_146:
[----:B-1----:R1:W2:Y:S02]  /*7ac0*/  SYNCS.PHASECHK.TRANS64.TRYWAIT P0, [R0+URZ], R3 ;  /* 0x00000003000075a7 */ /* 0x0022a400080011ff */
[----:B--2---:R-:W-:Y:S05]  /*7ad0*/  @!P0 NANOSLEEP.SYNCS 0x989680 ;  /* 0x009896800000895d */ /* 0x004fea0003900000 */
[----:B------:R-:W2:Y:S02]  /*7ae0*/  @!P0 SYNCS.PHASECHK.TRANS64 P0, [R0+URZ], R3 ;  /* 0x00000003000085a7 */ /* 0x000ea400080010ff */
[----:B--2---:R-:W-:Y:S05]  /*7af0*/  @!P0 BRA `(.L_x_146) ;  /* 0xfffffffc00f08947 */ /* 0x004fea000383ffff */
[----:B------:R-:W-:Y:S05]  /*7b00*/  BRA `(.L_x_147) ;  /* 0xffffffac008c7947 */ /* 0x000fea000383ffff */
.L_x_47:
[----:B----4-:R-:W-:-:S07]  /*7b10*/  MOV R0, UR5 ;  /* 0x0000000500007c02 */ /* 0x010fce0008000f00 */
.L_x_148:
[----:B-1----:R1:W2:Y:S02]  /*7b20*/  SYNCS.PHASECHK.TRANS64.TRYWAIT P0, [R0+URZ], R3 ;  /* 0x00000003000075a7 */ /* 0x0022a400080011ff */
[----:B--2---:R-:W-:Y:S05]  /*7b30*/  @!P0 NANOSLEEP.SYNCS 0x989680 ;  /* 0x009896800000895d */ /* 0x004fea0003900000 */
[----:B------:R-:W2:Y:S02]  /*7b40*/  @!P0 SYNCS.PHASECHK.TRANS64 P0, [R0+URZ], R3 ;  /* 0x00000003000085a7 */ /* 0x000ea400080010ff */
[----:B--2---:R-:W-:Y:S05]  /*7b50*/  @!P0 BRA `(.L_x_148) ;  /* 0xfffffffc00f08947 */ /* 0x004fea000383ffff */
[----:B------:R-:W-:Y:S05]  /*7b60*/  BRA `(.L_x_149) ;  /* 0xffffffac00987947 */ /* 0x000fea000383ffff */
.L_x_50:
[----:B-1----:R1:W2:Y:S02]  /*7b70*/  SYNCS.PHASECHK.TRANS64.TRYWAIT P0, [R0+URZ+0x160], R5 ;  /* 0x00016005000075a7 */ /* 0x0022a400080011ff */
[----:B--2---:R-:W-:Y:S05]  /*7b80*/  @!P0 NANOSLEEP.SYNCS 0x989680 ;  /* 0x009896800000895d */ /* 0x004fea0003900000 */
[----:B------:R-:W2:Y:S02]  /*7b90*/  @!P0 SYNCS.PHASECHK.TRANS64 P0, [R0+URZ+0x160], R5 ;  /* 0x00016005000085a7 */ /* 0x000ea400080010ff */
[----:B--2---:R-:W-:Y:S05]  /*7ba0*/  @!P0 BRA `(.L_x_50) ;  /* 0xfffffffc00f08947 */ /* 0x004fea000383ffff */
[----:B------:R-:W-:Y:S05]  /*7bb0*/  BRA `(.L_x_150) ;  /* 0xffffffac00f47947 */ /* 0x000fea000383ffff */
.L_x_51:
[----:B------:R-:W-:-:S07]  /*7bc0*/  MOV R0, UR5 ;  /* 0x0000000500007c02 */ /* 0x000fce0008000f00 */
.L_x_151:
[----:B-1----:R1:W2:Y:S02]  /*7bd0*/  SYNCS.PHASECHK.TRANS64.TRYWAIT P0, [R0+URZ+0x110], R5 ;  /* 0x00011005000075a7 */ /* 0x0022a400080011ff */
[----:B--2---:R-:W-:Y:S05]  /*7be0*/  @!P0 NANOSLEEP.SYNCS 0x989680 ;  /* 0x009896800000895d */ /* 0x004fea0003900000 */
[----:B------:R-:W2:Y:S02]  /*7bf0*/  @!P0 SYNCS.PHASECHK.TRANS64 P0, [R0+URZ+0x110], R5 ;  /* 0x00011005000085a7 */ /* 0x000ea400080010ff */
[----:B--2---:R-:W-:Y:S05]  /*7c00*/  @!P0 BRA `(.L_x_151) ;  /* 0xfffffffc00f08947 */ /* 0x004fea000383ffff */
[----:B------:R-:W-:Y:S05]  /*7c10*/  BRA `(.L_x_152) ;  /* 0xffffffb000047947 */ /* 0x000fea000383ffff */
.L_x_52:
[----:B-1----:R1:W2:Y:S02]  /*7c20*/  SYNCS.PHASECHK.TRANS64.TRYWAIT P1, [R0+URZ+0x100], R5 ;  /* 0x00010005000075a7 */ /* 0x0022a400080211ff */
[----:B--2---:R-:W-:Y:S05]  /*7c30*/  @!P1 NANOSLEEP.SYNCS 0x989680 ;  /* 0x009896800000995d */ /* 0x004fea0003900000 */
[----:B------:R-:W2:Y:S02]  /*7c40*/  @!P1 SYNCS.PHASECHK.TRANS64 P1, [R0+URZ+0x100], R5 ;  /* 0x00010005000095a7 */ /* 0x000ea400080210ff */
[----:B--2---:R-:W-:Y:S05]  /*7c50*/  @!P1 BRA `(.L_x_52) ;  /* 0xfffffffc00f09947 */ /* 0x004fea000383ffff */
[----:B------:R-:W-:Y:S05]  /*7c60*/  BRA `(.L_x_153) ;  /* 0xffffffb000347947 */ /* 0x000fea000383ffff */
.L_x_55:
[----:B------:R-:W-:-:S07]  /*7c70*/  MOV R0, UR5 ;  /* 0x0000000500007c02 */ /* 0x000fce0008000f00 */
.L_x_154:
[----:B-1----:R1:W2:Y:S02]  /*7c80*/  SYNCS.PHASECHK.TRANS64.TRYWAIT P0, [R0+URZ+0x110], R3 ;  /* 0x00011003000075a7 */ /* 0x0022a400080011ff */
[----:B--2---:R-:W-:Y:S05]  /*7c90*/  @!P0 NANOSLEEP.SYNCS 0x989680 ;  /* 0x009896800000895d */ /* 0x004fea0003900000 */
[----:B------:R-:W2:Y:S02]  /*7ca0*/  @!P0 SYNCS.PHASECHK.TRANS64 P0, [R0+URZ+0x110], R3 ;  /* 0x00011003000085a7 */ /* 0x000ea400080010ff */
[----:B--2---:R-:W-:Y:S05]  /*7cb0*/  @!P0 BRA `(.L_x_154) ;  /* 0xfffffffc00f08947 */ /* 0x004fea000383ffff */
[----:B------:R-:W-:Y:S05]  /*7cc0*/  BRA `(.L_x_54) ;  /* 0xffffffb000887947 */ /* 0x000fea000383ffff */
.L_x_62:
[----:B-1----:R1:W2:Y:S02]  /*7cd0*/  SYNCS.PHASECHK.TRANS64.TRYWAIT P1, [R0+URZ+0x100], R5 ;  /* 0x00010005000075a7 */ /* 0x0022a400080211ff */
[----:B--2---:R-:W-:Y:S05]  /*7ce0*/  @!P1 NANOSLEEP.SYNCS 0x989680 ;  /* 0x009896800000995d */ /* 0x004fea0003900000 */
[----:B------:R-:W2:Y:S02]  /*7cf0*/  @!P1 SYNCS.PHASECHK.TRANS64 P1, [R0+URZ+0x100], R5 ;  /* 0x00010005000095a7 */ /* 0x000ea400080210ff */
[----:B--2---:R-:W-:Y:S05]  /*7d00*/  @!P1 BRA `(.L_x_62) ;  /* 0xfffffffc00f09947 */ /* 0x004fea000383ffff */
[----:B------:R-:W-:Y:S05]  /*7d10*/  BRA `(.L_x_155) ;  /* 0xffffffb400f87947 */ /* 0x000fea000383ffff */
.L_x_63:
[----:B------:R-:W-:-:S07]  /*7d20*/  MOV R3, UR7 ;  /* 0x0000000700037c02 */ /* 0x000fce0008000f00 */
.L_x_156:
[----:B-1----:R1:W2:Y:S02]  /*7d30*/  SYNCS.PHASECHK.TRANS64.TRYWAIT P0, [R3+URZ+0x140], R0 ;  /* 0x00014000030075a7 */ /* 0x0022a400080011ff */
[----:B--2---:R-:W-:Y:S05]  /*7d40*/  @!P0 NANOSLEEP.SYNCS 0x989680 ;  /* 0x009896800000895d */ /* 0x004fea0003900000 */
[----:B------:R-:W2:Y:S02]  /*7d50*/  @!P0 SYNCS.PHASECHK.TRANS64 P0, [R3+URZ+0x140], R0 ;  /* 0x00014000030085a7 */ /* 0x000ea400080010ff */
[----:B--2---:R-:W-:Y:S05]  /*7d60*/  @!P0 BRA `(.L_x_156) ;  /* 0xfffffffc00f08947 */ /* 0x004fea000383ffff */
[----:B------:R-:W-:Y:S05]  /*7d70*/  BRA `(.L_x_157) ;  /* 0xffffffb800487947 */ /* 0x000fea000383ffff */
.L_x_66:
[----:B------:R-:W-:Y:S07]  /*7d80*/  MOV R0, UR6 ;  /* 0x0000000600007c02 */ /* 0x000fee0008000f00 */
.L_x_158:
[----:B-1----:R1:W2:Y:S02]  /*7d90*/  SYNCS.PHASECHK.TRANS64.TRYWAIT P0, [R0+URZ], R3 ;  /* 0x00000003000075a7 */ /* 0x0022a400080011ff */
[----:B--2---:R-:W-:Y:S05]  /*7da0*/  @!P0 NANOSLEEP.SYNCS 0x989680 ;  /* 0x009896800000895d */ /* 0x004fea0003900000 */
[----:B------:R-:W2:Y:S02]  /*7db0*/  @!P0 SYNCS.PHASECHK.TRANS64 P0, [R0+URZ], R3 ;  /* 0x00000003000085a7 */ /* 0x000ea400080010ff */
[----:B--2---:R-:W-:Y:S05]  /*7dc0*/  @!P0 BRA `(.L_x_158) ;  /* 0xfffffffc00f08947 */ /* 0x004fea000383ffff */
[----:B------:R-:W-:Y:S05]  /*7dd0*/  BRA `(.L_x_65) ;  /* 0xffffffb800647947 */ /* 0x000fea000383ffff */
.L_x_69:
[----:B------:R-:W-:-:S07]  /*7de0*/  MOV R0, UR6 ;  /* 0x0000000600007c02 */ /* 0x000fce0008000f00 */
.L_x_159:
[----:B--2---:R2:W4:Y:S02]  /*7df0*/  SYNCS.PHASECHK.TRANS64.TRYWAIT P0, [R0+URZ], R3 ;  /* 0x00000003000075a7 */ /* 0x00452400080011ff */
[----:B----4-:R-:W-:Y:S05]  /*7e00*/  @!P0 NANOSLEEP.SYNCS 0x989680 ;  /* 0x009896800000895d */ /* 0x010fea0003900000 */
[----:B------:R-:W4:Y:S02]  /*7e10*/  @!P0 SYNCS.PHASECHK.TRANS64 P0, [R0+URZ], R3 ;  /* 0x00000003000085a7 */ /* 0x000f2400080010ff */
[----:B----4-:R-:W-:Y:S05]  /*7e20*/  @!P0 BRA `(.L_x_159) ;  /* 0xfffffffc00f08947 */ /* 0x010fea000383ffff */
[----:B------:R-:W-:Y:S05]  /*7e30*/  BRA `(.L_x_160) ;  /* 0xffffffbc00407947 */ /* 0x000fea000383ffff */
.L_x_70:
[----:B------:R-:W-:-:S07]  /*7e40*/  MOV R0, UR6 ;  /* 0x0000000600007c02 */ /* 0x000fce0008000f00 */
.L_x_161:
[----:B-1----:R1:W2:Y:S02]  /*7e50*/  SYNCS.PHASECHK.TRANS64.TRYWAIT P0, [R0+URZ], R3 ;  /* 0x00000003000075a7 */ /* 0x0022a400080011ff */
[----:B--2---:R-:W-:Y:S05]  /*7e60*/  @!P0 NANOSLEEP.SYNCS 0x989680 ;  /* 0x009896800000895d */ /* 0x004fea0003900000 */
[----:B------:R-:W2:Y:S02]  /*7e70*/  @!P0 SYNCS.PHASECHK.TRANS64 P0, [R0+URZ], R3 ;  /* 0x00000003000085a7 */ /* 0x000ea400080010ff */
[----:B--2---:R-:W-:Y:S05]  /*7e80*/  @!P0 BRA `(.L_x_161) ;  /* 0xfffffffc00f08947 */ /* 0x004fea000383ffff */
[----:B------:R-:W-:Y:S05]  /*7e90*/  BRA `(.L_x_162) ;  /* 0xffffffbc004c7947 */ /* 0x000fea000383ffff */
.L_x_71:
[----:B------:R-:W-:-:S07]  /*7ea0*/  MOV R0, UR6 ;  /* 0x0000000600007c02 */ /* 0x000fce0008000f00 */
.L_x_163:
[----:B-1----:R1:W2:Y:S02]  /*7eb0*/  SYNCS.PHASECHK.TRANS64.TRYWAIT P0, [R0+URZ], R3 ;  /* 0x00000003000075a7 */ /* 0x0022a400080011ff */
[----:B--2---:R-:W-:Y:S05]  /*7ec0*/  @!P0 NANOSLEEP.SYNCS 0x989680 ;  /* 0x009896800000895d */ /* 0x004fea0003900000 */
[----:B------:R-:W2:Y:S02]  /*7ed0*/  @!P0 SYNCS.PHASECHK.TRANS64 P0, [R0+URZ], R3 ;  /* 0x00000003000085a7 */ /* 0x000ea400080010ff */
[----:B--2---:R-:W-:Y:S05]  /*7ee0*/  @!P0 BRA `(.L_x_163) ;  /* 0xfffffffc00f08947 */ /* 0x004fea000383ffff */
[----:B------:R-:W-:Y:S05]  /*7ef0*/  BRA `(.L_x_164) ;  /* 0xffffffbc00587947 */ /* 0x000fea000383ffff */
.L_x_72:
[----:B------:R-:W-:-:S07]  /*7f00*/  MOV R0, UR7 ;  /* 0x0000000700007c02 */ /* 0x000fce0008000f00 */
.L_x_165:
[----:B-1----:R1:W2:Y:S02]  /*7f10*/  SYNCS.PHASECHK.TRANS64.TRYWAIT P0, [R0+URZ], R3 ;  /* 0x00000003000075a7 */ /* 0x0022a400080011ff */
[----:B--2---:R-:W-:Y:S05]  /*7f20*/  @!P0 NANOSLEEP.SYNCS 0x989680 ;  /* 0x009896800000895d */ /* 0x004fea0003900000 */
[----:B------:R-:W2:Y:S02]  /*7f30*/  @!P0 SYNCS.PHASECHK.TRANS64 P0, [R0+URZ], R3 ;  /* 0x00000003000085a7 */ /* 0x000ea400080010ff */
[----:B--2---:R-:W-:Y:S05]  /*7f40*/  @!P0 BRA `(.L_x_165) ;  /* 0xfffffffc00f08947 */ /* 0x004fea000383ffff */
[----:B------:R-:W-:Y:S05]  /*7f50*/  BRA `(.L_x_166) ;  /* 0xffffffbc00647947 */ /* 0x000fea000383ffff */
.L_x_77:
[----:B--2---:R2:W3:Y:S02]  /*7f60*/  SYNCS.PHASECHK.TRANS64.TRYWAIT P0, [R0+URZ+0x100], R3 ;  /* 0x00010003000075a7 */ /* 0x0044e400080011ff */
[----:B---3--:R-:W-:Y:S05]  /*7f70*/  @!P0 NANOSLEEP.SYNCS 0x989680 ;  /* 0x009896800000895d */ /* 0x008fea0003900000 */
[----:B------:R-:W3:Y:S02]  /*7f80*/  @!P0 SYNCS.PHASECHK.TRANS64 P0, [R0+URZ+0x100], R3 ;  /* 0x00010003000085a7 */ /* 0x000ee400080010ff */
[----:B---3--:R-:W-:Y:S05]  /*7f90*/  @!P0 BRA `(.L_x_77) ;  /* 0xfffffffc00f08947 */ /* 0x008fea000383ffff */
[----:B------:R-:W-:Y:S05]  /*7fa0*/  BRA `(.L_x_167) ;  /* 0xffffffc000607947 */ /* 0x000fea000383ffff */
.L_x_80:
[----:B------:R-:W-:Y:S07]  /*7fb0*/  MOV R0, UR7 ;  /* 0x0000000700007c02 */ /* 0x000fee0008000f00 */
.L_x_168:
[----:B--2---:R2:W3:Y:S02]  /*7fc0*/  SYNCS.PHASECHK.TRANS64.TRYWAIT P0, [R0+URZ+0xf8], R3 ;  /* 0x0000f803000075a7 */ /* 0x0044e400080011ff */
[----:B---3--:R-:W-:Y:S05]  /*7fd0*/  @!P0 NANOSLEEP.SYNCS 0x989680 ;  /* 0x009896800000895d */ /* 0x008fea0003900000 */
[----:B------:R-:W3:Y:S02]  /*7fe0*/  @!P0 SYNCS.PHASECHK.TRANS64 P0, [R0+URZ+0xf8], R3 ;  /* 0x0000f803000085a7 */ /* 0x000ee400080010ff */
[----:B---3--:R-:W-:Y:S05]  /*7ff0*/  @!P0 BRA `(.L_x_168) ;  /* 0xfffffffc00f08947 */ /* 0x008fea000383ffff */
[----:B------:R-:W-:Y:S05]  /*8000*/  BRA `(.L_x_79) ;  /* 0xffffffc400407947 */ /* 0x000fea000383ffff */
.L_x_83:
[----:B------:R-:W-:Y:S07]  /*8010*/  MOV R0, UR15 ;  /* 0x0000000f00007c02 */ /* 0x000fee0008000f00 */
.L_x_169:
[----:B-1----:R1:W2:Y:S02]  /*8020*/  SYNCS.PHASECHK.TRANS64.TRYWAIT P0, [R0+URZ+0xd8], R3 ;  /* 0x0000d803000075a7 */ /* 0x0022a400080011ff */
[----:B--2---:R-:W-:Y:S05]  /*8030*/  @!P0 NANOSLEEP.SYNCS 0x989680 ;  /* 0x009896800000895d */ /* 0x004fea0003900000 */
[----:B------:R-:W2:Y:S02]  /*8040*/  @!P0 SYNCS.PHASECHK.TRANS64 P0, [R0+URZ+0xd8], R3 ;  /* 0x0000d803000085a7 */ /* 0x000ea400080010ff */
[----:B--2---:R-:W-:Y:S05]  /*8050*/  @!P0 BRA `(.L_x_169) ;  /* 0xfffffffc00f08947 */ /* 0x004fea000383ffff */
[----:B------:R-:W-:Y:S05]  /*8060*/  BRA `(.L_x_170) ;  /* 0xffffffc400b87947 */ /* 0x000fea000383ffff */
.L_x_84:
[----:B------:R-:W-:Y:S07]  /*8070*/  MOV R3, UR13 ;  /* 0x0000000d00037c02 */ /* 0x000fee0008000f00 */
.L_x_171:
[----:B-1----:R1:W2:Y:S02]  /*8080*/  SYNCS.PHASECHK.TRANS64.TRYWAIT P0, [R3+URZ+0xd8], R12 ;  /* 0x0000d80c030075a7 */ /* 0x0022a400080011ff */
[----:B--2---:R-:W-:Y:S05]  /*8090*/  @!P0 NANOSLEEP.SYNCS 0x989680 ;  /* 0x009896800000895d */ /* 0x004fea0003900000 */
[----:B------:R-:W2:Y:S02]  /*80a0*/  @!P0 SYNCS.PHASECHK.TRANS64 P0, [R3+URZ+0xd8], R12 ;  /* 0x0000d80c030085a7 */ /* 0x000ea400080010ff */
[----:B--2---:R-:W-:Y:S05]  /*80b0*/  @!P0 BRA `(.L_x_171) ;  /* 0xfffffffc00f08947 */ /* 0x004fea000383ffff */
[----:B------:R-:W-:Y:S05]  /*80c0*/  BRA `(.L_x_172) ;  /* 0xffffffc800587947 */ /* 0x000fea000383ffff */
.L_x_86:
[----:B------:R-:W-:-:S07]  /*80d0*/  MOV R0, UR4 ;  /* 0x0000000400007c02 */ /* 0x000fce0008000f00 */
.L_x_173:
[----:B-1----:R1:W3:Y:S02]  /*80e0*/  SYNCS.PHASECHK.TRANS64.TRYWAIT P0, [R0+URZ], R3 ;  /* 0x00000003000075a7 */ /* 0x0022e400080011ff */
[----:B---3--:R-:W-:Y:S05]  /*80f0*/  @!P0 NANOSLEEP.SYNCS 0x989680 ;  /* 0x009896800000895d */ /* 0x008fea0003900000 */
[----:B------:R-:W3:Y:S02]  /*8100*/  @!P0 SYNCS.PHASECHK.TRANS64 P0, [R0+URZ], R3 ;  /* 0x00000003000085a7 */ /* 0x000ee400080010ff */
[----:B---3--:R-:W-:Y:S05]  /*8110*/  @!P0 BRA `(.L_x_173) ;  /* 0xfffffffc00f08947 */ /* 0x008fea000383ffff */
[----:B------:R-:W-:Y:S05]  /*8120*/  BRA `(.L_x_174) ;  /* 0xffffffc800e47947 */ /* 0x000fea000383ffff */
.L_x_87:
[----:B------:R-:W-:-:S07]  /*8130*/  MOV R0, UR4 ;  /* 0x0000000400007c02 */ /* 0x000fce0008000f00 */
.L_x_175:
[----:B-1----:R1:W3:Y:S02]  /*8140*/  SYNCS.PHASECHK.TRANS64.TRYWAIT P0, [R0+URZ], R3 ;  /* 0x00000003000075a7 */ /* 0x0022e400080011ff */
[----:B---3--:R-:W-:Y:S05]  /*8150*/  @!P0 NANOSLEEP.SYNCS 0x989680 ;  /* 0x009896800000895d */ /* 0x008fea0003900000 */
[----:B------:R-:W3:Y:S02]  /*8160*/  @!P0 SYNCS.PHASECHK.TRANS64 P0, [R0+URZ], R3 ;  /* 0x00000003000085a7 */ /* 0x000ee400080010ff */
[----:B---3--:R-:W-:Y:S05]  /*8170*/  @!P0 BRA `(.L_x_175) ;  /* 0xfffffffc00f08947 */ /* 0x008fea000383ffff */
[----:B------:R-:W-:Y:S05]  /*8180*/  BRA `(.L_x_176) ;  /* 0xffffffc800f07947 */ /* 0x000fea000383ffff */
.L_x_89:
[----:B--2---:R2:W4:Y:S02]  /*8190*/  SYNCS.PHASECHK.TRANS64.TRYWAIT P0, [R0+URZ+0x100], R3 ;  /* 0x00010003000075a7 */ /* 0x00452400080011ff */
[----:B----4-:R-:W-:Y:S05]  /*81a0*/  @!P0 NANOSLEEP.SYNCS 0x989680 ;  /* 0x009896800000895d */ /* 0x010fea0003900000 */
[----:B------:R-:W4:Y:S02]  /*81b0*/  @!P0 SYNCS.PHASECHK.TRANS64 P0, [R0+URZ+0x100], R3 ;  /* 0x00010003000085a7 */ /* 0x000f2400080010ff */
[----:B----4-:R-:W-:Y:S05]  /*81c0*/  @!P0 BRA `(.L_x_89) ;  /* 0xfffffffc00f08947 */ /* 0x010fea000383ffff */
[----:B------:R-:W-:Y:S05]  /*81d0*/  BRA `(.L_x_177) ;  /* 0xffffffcc00e47947 */ /* 0x000fea000383ffff */
.L_x_99:
[----:B-1----:R1:W3:Y:S02]  /*81e0*/  SYNCS.PHASECHK.TRANS64.TRYWAIT P1, [R0+URZ+0xc0], R5 ;  /* 0x0000c005000075a7 */ /* 0x0022e400080211ff */
[----:B---3--:R-:W-:Y:S05]  /*81f0*/  @!P1 NANOSLEEP.SYNCS 0x989680 ;  /* 0x009896800000995d */ /* 0x008fea0003900000 */
[----:B------:R-:W3:Y:S02]  /*8200*/  @!P1 SYNCS.PHASECHK.TRANS64 P1, [R0+URZ+0xc0], R5 ;  /* 0x0000c005000095a7 */ /* 0x000ee400080210ff */
[----:B---3--:R-:W-:Y:S05]  /*8210*/  @!P1 BRA `(.L_x_99) ;  /* 0xfffffffc00f09947 */ /* 0x008fea000383ffff */
[----:B------:R-:W-:Y:S05]  /*8220*/  BRA `(.L_x_98) ;  /* 0xffffffd800f47947 */ /* 0x000fea000383ffff */
.L_x_101:
[----:B---3--:R3:W4:Y:S02]  /*8230*/  SYNCS.PHASECHK.TRANS64.TRYWAIT P0, [R84+URZ+0x120], R7 ;  /* 0x00012007540075a7 */ /* 0x00872400080011ff */
[----:B----4-:R-:W-:Y:S05]  /*8240*/  @!P0 NANOSLEEP.SYNCS 0x989680 ;  /* 0x009896800000895d */ /* 0x010fea0003900000 */
[----:B------:R-:W4:Y:S02]  /*8250*/  @!P0 SYNCS.PHASECHK.TRANS64 P0, [R84+URZ+0x120], R7 ;  /* 0x00012007540085a7 */ /* 0x000f2400080010ff */
[----:B----4-:R-:W-:Y:S05]  /*8260*/  @!P0 BRA `(.L_x_101) ;  /* 0xfffffffc00f08947 */ /* 0x010fea000383ffff */
[----:B------:R-:W-:Y:S05]  /*8270*/  BRA `(.L_x_100) ;  /* 0xffffffdc006c7947 */ /* 0x000fea000383ffff */
.L_x_112:
[----:B-1----:R1:W2:Y:S02]  /*8280*/  SYNCS.PHASECHK.TRANS64.TRYWAIT P0, [R2+URZ+0xc0], R5 ;  /* 0x0000c005020075a7 */ /* 0x0022a400080011ff */
[----:B--2---:R-:W-:Y:S05]  /*8290*/  @!P0 NANOSLEEP.SYNCS 0x989680 ;  /* 0x009896800000895d */ /* 0x004fea0003900000 */
[----:B------:R-:W2:Y:S02]  /*82a0*/  @!P0 SYNCS.PHASECHK.TRANS64 P0, [R2+URZ+0xc0], R5 ;  /* 0x0000c005020085a7 */ /* 0x000ea400080010ff */
[----:B--2---:R-:W-:Y:S05]  /*82b0*/  @!P0 BRA `(.L_x_112) ;  /* 0xfffffffc00f08947 */ /* 0x004fea000383ffff */
[----:B------:R-:W-:Y:S05]  /*82c0*/  BRA `(.L_x_111) ;  /* 0xffffffe400b47947 */ /* 0x000fea000383ffff */
        .weak           $__internal_0_$__cuda_sm10x_tcgen05_guardrail_trap_col_being_dealloced_not_returned_by_alloc
        .type           $__internal_0_$__cuda_sm10x_tcgen05_guardrail_trap_col_being_dealloced_not_returned_by_alloc,@function
        .size           $__internal_0_$__cuda_sm10x_tcgen05_guardrail_trap_col_being_dealloced_not_returned_by_alloc,($__internal_1_$__cuda_sm10x_tcgen05_guardrail_trap_phase_invalid_during_alloc - $__internal_0_$__cuda_sm10x_tcgen05_guardrail_trap_col_being_dealloced_not_returned_by_alloc)
$__internal_0_$__cuda_sm10x_tcgen05_guardrail_trap_col_being_dealloced_not_returned_by_alloc:
[----:B------:R-:W-:Y:S05]  /*82d0*/  BPT.TRAP 0x1 ;  /* 0x000000040000795c */ /* 0x000fea0000300000 */
[----:B------:R-:W-:-:S04]  /*82e0*/  HFMA2 R3, -RZ, RZ, 0, 0 ;  /* 0x00000000ff037431 */ /* 0x000fc800000001ff */
[----:B------:R-:W-:Y:S05]  /*82f0*/  RET.REL.NODEC R2 `(_ZN7cutlass13device_kernelINS_4gemm6kernel13GemmUniversalIN4cute5tupleIJiiiiEEENS1_10collective13CollectiveMmaINS1_35MainloopSm100TmaUmmaWarpSpecializedILi12ELi2ELi4ENS5_IJNS4_1CILi1EEESB_SB_EEEEENS5_IJNSA_ILi64EEESE_NSA_ILi32EEEEEENS_10tfloat32_tENS5_IJlSB_lEEESH_SI_NS4_8TiledMMAINS4_8MMA_AtomIJNS4_17SM100_MMA_TF32_SSISH_SH_fLi64ELi64ELNS4_4UMMA5MajorE0ELSN_0ELNSM_7ScaleInE0ELSO_0EEEEEENS4_6LayoutISC_NS5_IJNSA_ILi0EEESS_SS_EEEEENS5_IJNS4_10UnderscoreESV_SV_EEEEENS4_13SM90_TMA_LOADENS4_14ComposedLayoutINS4_7SwizzleILi3ELi4ELi3EEENS4_18smem_ptr_flag_bitsILi32EEENSR_INS5_IJNSA_ILi8EEESF_EEENS5_IJSF_SB_EEEEEEEvNS4_8identityESY_S18_vS19_EENS_8epilogue10collective18CollectiveEpilogueINS1B_23Sm100TmaWarpSpecializedILi3ELi2ELi16ELb1ELb0EEEJSG_NS5_IJNSR_ISE_SB_EENSR_ISF_SB_EEEEESH_SI_SH_SI_NS1B_6fusion15FusionCallbacksIS1F_NS1J_17LinearCombinationISH_fSH_fLNS_15FloatRoundStyleE2EEESG_S1I_JEEENS4_5SM1004TMEM4LOAD26SM100_TMEM_LOAD_16dp128b8xESY_S18_NS4_17SM75_U32x4_LDSM_NENS4_14SM90_TMA_STOREES18_NS4_17SM90_U32x4_STSM_NENS4_39AutoVectorizingCopyWithAssumedAlignmentILi128EEEEEEvvEEEEvNT_6ParamsE) ;  /* 0xffffff7c02407950 */ /* 0x000fea0003c3ffff */
        .weak           $__internal_1_$__cuda_sm10x_tcgen05_guardrail_trap_phase_invalid_during_alloc
        .type           $__internal_1_$__cuda_sm10x_tcgen05_guardrail_trap_phase_invalid_during_alloc,@function
        .size           $__internal_1_$__cuda_sm10x_tcgen05_guardrail_trap_phase_invalid_during_alloc,($__internal_2_$__cuda_sm10x_tcgen05_guardrail_trap_unallocated_columns_being_dealloced - $__internal_1_$__cuda_sm10x_tcgen05_guardrail_trap_phase_invalid_during_alloc)
$__internal_1_$__cuda_sm10x_tcgen05_guardrail_trap_phase_invalid_during_alloc:
[----:B------:R-:W-:Y:S05]  /*8300*/  BPT.TRAP 0x1 ;  /* 0x000000040000795c */ /* 0x000fea0000300000 */
[----:B------:R-:W-:-:S04]  /*8310*/  MOV R3, 0x0 ;  /* 0x0000000000037802 */ /* 0x000fc80000000f00 */
[----:B------:R-:W-:Y:S05]  /*8320*/  RET.REL.NODEC R2 `(_ZN7cutlass13device_kernelINS_4gemm6kernel13GemmUniversalIN4cute5tupleIJiiiiEEENS1_10collective13CollectiveMmaINS1_35MainloopSm100TmaUmmaWarpSpecializedILi12ELi2ELi4ENS5_IJNS4_1CILi1EEESB_SB_EEEEENS5_IJNSA_ILi64EEESE_NSA_ILi32EEEEEENS_10tfloat32_tENS5_IJlSB_lEEESH_SI_NS4_8TiledMMAINS4_8MMA_AtomIJNS4_17SM100_MMA_TF32_SSISH_SH_fLi64ELi64ELNS4_4UMMA5MajorE0ELSN_0ELNSM_7ScaleInE0ELSO_0EEEEEENS4_6LayoutISC_NS5_IJNSA_ILi0EEESS_SS_EEEEENS5_IJNS4_10UnderscoreESV_SV_EEEEENS4_13SM90_TMA_LOADENS4_14ComposedLayoutINS4_7SwizzleILi3ELi4ELi3EEENS4_18smem_ptr_flag_bitsILi32EEENSR_INS5_IJNSA_ILi8EEESF_EEENS5_IJSF_SB_EEEEEEEvNS4_8identityESY_S18_vS19_EENS_8epilogue10collective18CollectiveEpilogueINS1B_23Sm100TmaWarpSpecializedILi3ELi2ELi16ELb1ELb0EEEJSG_NS5_IJNSR_ISE_SB_EENSR_ISF_SB_EEEEESH_SI_SH_SI_NS1B_6fusion15FusionCallbacksIS1F_NS1J_17LinearCombinationISH_fSH_fLNS_15FloatRoundStyleE2EEESG_S1I_JEEENS4_5SM1004TMEM4LOAD26SM100_TMEM_LOAD_16dp128b8xESY_S18_NS4_17SM75_U32x4_LDSM_NENS4_14SM90_TMA_STOREES18_NS4_17SM90_U32x4_STSM_NENS4_39AutoVectorizingCopyWithAssumedAlignmentILi128EEEEEEvvEEEEvNT_6ParamsE) ;  /* 0xffffff7c02347950 */ /* 0x000fea0003c3ffff */
        .weak           $__internal_2_$__cuda_sm10x_tcgen05_guardrail_trap_unallocated_columns_being_dealloced
        .type           $__internal_2_$__cuda_sm10x_tcgen05_guardrail_trap_unallocated_columns_being_dealloced,@function
        .size           $__internal_2_$__cuda_sm10x_tcgen05_guardrail_trap_unallocated_columns_being_dealloced,(.L_x_179 - $__internal_2_$__cuda_sm10x_tcgen05_guardrail_trap_unallocated_columns_being_dealloced)
$__internal_2_$__cuda_sm10x_tcgen05_guardrail_trap_unallocated_columns_being_dealloced:
[----:B------:R-:W-:Y:S05]  /*8330*/  BPT.TRAP 0x1 ;  /* 0x000000040000795c */ /* 0x000fea0000300000 */
[----:B------:R-:W-:-:S04]  /*8340*/  HFMA2 R3, -RZ, RZ, 0, 0 ;  /* 0x00000000ff037431 */ /* 0x000fc800000001ff */
[----:B------:R-:W-:Y:S05]  /*8350*/  RET.REL.NODEC R2 `(_ZN7cutlass13device_kernelINS_4gemm6kernel13GemmUniversalIN4cute5tupleIJiiiiEEENS1_10collective13CollectiveMmaINS1_35MainloopSm100TmaUmmaWarpSpecializedILi12ELi2ELi4ENS5_IJNS4_1CILi1EEESB_SB_EEEEENS5_IJNSA_ILi64EEESE_NSA_ILi32EEEEEENS_10tfloat32_tENS5_IJlSB_lEEESH_SI_NS4_8TiledMMAINS4_8MMA_AtomIJNS4_17SM100_MMA_TF32_SSISH_SH_fLi64ELi64ELNS4_4UMMA5MajorE0ELSN_0ELNSM_7ScaleInE0ELSO_0EEEEEENS4_6LayoutISC_NS5_IJNSA_ILi0EEESS_SS_EEEEENS5_IJNS4_10UnderscoreESV_SV_EEEEENS4_13SM90_TMA_LOADENS4_14ComposedLayoutINS4_7SwizzleILi3ELi4ELi3EEENS4_18smem_ptr_flag_bitsILi32EEENSR_INS5_IJNSA_ILi8EEESF_EEENS5_IJSF_SB_EEEEEEEvNS4_8identityESY_S18_vS19_EENS_8epilogue10collective18CollectiveEpilogueINS1B_23Sm100TmaWarpSpecializedILi3ELi2ELi16ELb1ELb0EEEJSG_NS5_IJNSR_ISE_SB_EENSR_ISF_SB_EEEEESH_SI_SH_SI_NS1B_6fusion15FusionCallbacksIS1F_NS1J_17LinearCombinationISH_fSH_fLNS_15FloatRoundStyleE2EEESG_S1I_JEEENS4_5SM1004TMEM4LOAD26SM100_TMEM_LOAD_16dp128b8xESY_S18_NS4_17SM75_U32x4_LDSM_NENS4_14SM90_TMA_STOREES18_NS4_17SM90_U32x4_STSM_NENS4_39AutoVectorizingCopyWithAssumedAlignmentILi128EEEEEEvvEEEEvNT_6ParamsE) ;  /* 0xffffff7c02287950 */ /* 0x000fea0003c3ffff */
.L_x_178:
[----:B------:R-:W-:-:S00]  /*8360*/  BRA `(.L_x_178) ;  /* 0xfffffffc00fc7947 */ /* 0x000fc0000383ffff */
[----:B------:R-:W-:-:S00]  /*8370*/  NOP ;  /* 0x0000000000007918 */ /* 0x000fc00000000000 */
        /* <DEDUP_REMOVED lines=8> */
.L_x_179:


//--------------------- .nv.global.init           --------------------------
	.section	.nv.global.init,"aw",@progbits
.nv.global.init:
	.type		$str$27,@object
	.size		$str$27,($str$28 - $str$27)
$str$27:
        /*0000*/ 	.byte	0x28, 0x61, 0x64, 0x64, 0x72, 0x65, 0x73, 0x73, 0x20, 0x26, 0x20, 0x6d, 0x61, 0x73, 0x6b, 0x29
        /*0010*/ 	.byte	0x20, 0x3d, 0x3d, 0x20, 0x30, 0x00
	.type		$str$28,@object
	.size		$str$28,($str$26 - $str$28)
$str$28:
        /*0016*/ 	.byte	0x2f, 0x74, 0x6d, 0x70, 0x2f, 0x63, 0x75, 0x74, 0x6c, 0x61, 0x73, 0x73, 0x5f, 0x73, 0x77, 0x65
        /*0026*/ 	.byte	0x65, 0x70, 0x5f, 0x73, 0x72, 0x63, 0x2f, 0x69, 0x6e, 0x63, 0x6c, 0x75, 0x64, 0x65, 0x2f, 0x63
        /*0036*/ 	.byte	0x75, 0x74, 0x65, 0x2f, 0x70, 0x6f, 0x69, 0x6e, 0x74, 0x65, 0x72, 0x5f, 0x66, 0x6c, 0x61, 0x67
        /*0046*/ 	.byte	0x67, 0x65, 0x64, 0x2e, 0x68, 0x70, 0x70, 0x00
	.type		$str$26,@object
	.size		$str$26,($str$25 - $str$26)
$str$26:
        /*004e*/ 	.byte	0x2f, 0x74, 0x6d, 0x70, 0x2f, 0x63, 0x75, 0x74, 0x6c, 0x61, 0x73, 0x73, 0x5f, 0x73, 0x77, 0x65
        /*005e*/ 	.byte	0x65, 0x70, 0x5f, 0x73, 0x72, 0x63, 0x2f, 0x69, 0x6e, 0x63, 0x6c, 0x75, 0x64, 0x65, 0x2f, 0x63
        /*006e*/ 	.byte	0x75, 0x74, 0x65, 0x2f, 0x61, 0x74, 0x6f, 0x6d, 0x2f, 0x63, 0x6f, 0x70, 0x79, 0x5f, 0x74, 0x72
        /*007e*/ 	.byte	0x61, 0x69, 0x74, 0x73, 0x5f, 0x73, 0x6d, 0x31, 0x30, 0x30, 0x2e, 0x68, 0x70, 0x70, 0x00
	.type		$str$25,@object
	.size		$str$25,(__unnamed_1 - $str$25)
$str$25:
        /*008d*/ 	.byte	0x28, 0x28, 0x75, 0x69, 0x6e, 0x74, 0x33, 0x32, 0x5f, 0x74, 0x28, 0x74, 0x68, 0x72, 0x65, 0x61
        /*009d*/ 	.byte	0x64, 0x49, 0x64, 0x78, 0x2e, 0x78, 0x29, 0x20, 0x2f, 0x20, 0x33, 0x32, 0x29, 0x20, 0x25, 0x20
        /*00ad*/ 	.byte	0x34, 0x29, 0x20, 0x3d, 0x3d, 0x20, 0x28, 0x28, 0x28, 0x74, 0x6d, 0x65, 0x6d, 0x5f, 0x61, 0x64
        /*00bd*/ 	.byte	0x64, 0x72, 0x20, 0x3e, 0x3e, 0x20, 0x31, 0x36, 0x29, 0x20, 0x2f, 0x20, 0x33, 0x32, 0x29, 0x20
        /*00cd*/ 	.byte	0x25, 0x20, 0x34, 0x29, 0x00
	.type		__unnamed_1,@object
	.size		__unnamed_1,(__unnamed_2 - __unnamed_1)
__unnamed_1:
        /*00d2*/ 	.byte	0x61, 0x75, 0x74, 0x6f, 0x20, 0x63, 0x75, 0x74, 0x65, 0x3a, 0x3a, 0x61, 0x73, 0x5f, 0x70, 0x6f
        /* <DEDUP_REMOVED lines=24> */
        /*0262*/ 	.byte	0x30, 0x34, 0x38, 0x3e, 0x3e, 0x3e, 0x3e, 0x5d, 0x00
	.type		__unnamed_2,@object
	.size		__unnamed_2,(.L_2 - __unnamed_2)
__unnamed_2:
        /* <DEDUP_REMOVED lines=45> */
        /*053b*/ 	.byte	0x3e, 0x3e, 0x3e, 0x5d, 0x00
.L_2:


//--------------------- .nv.shared._ZN7cutlass13device_kernelINS_4gemm6kernel13GemmUniversalIN4cute5tupleIJiiiiEEENS1_10collective13CollectiveMmaINS1_35MainloopSm100TmaUmmaWarpSpecializedILi12ELi2ELi4ENS5_IJNS4_1CILi1EEESB_SB_EEEEENS5_IJNSA_ILi64EEESE_NSA_ILi32EEEEEENS_10tfloat32_tENS5_IJlSB_lEEESH_SI_NS4_8TiledMMAINS4_8MMA_AtomIJNS4_17SM100_MMA_TF32_SSISH_SH_fLi64ELi64ELNS4_4UMMA5MajorE0ELSN_0ELNSM_7ScaleInE0ELSO_0EEEEEENS4_6LayoutISC_NS5_IJNSA_ILi0EEESS_SS_EEEEENS5_IJNS4_10UnderscoreESV_SV_EEEEENS4_13SM90_TMA_LOADENS4_14ComposedLayoutINS4_7SwizzleILi3ELi4ELi3EEENS4_18smem_ptr_flag_bitsILi32EEENSR_INS5_IJNSA_ILi8EEESF_EEENS5_IJSF_SB_EEEEEEEvNS4_8identityESY_S18_vS19_EENS_8epilogue10collective18CollectiveEpilogueINS1B_23Sm100TmaWarpSpecializedILi3ELi2ELi16ELb1ELb0EEEJSG_NS5_IJNSR_ISE_SB_EENSR_ISF_SB_EEEEESH_SI_SH_SI_NS1B_6fusion15FusionCallbacksIS1F_NS1J_17LinearCombinationISH_fSH_fLNS_15FloatRoundStyleE2EEESG_S1I_JEEENS4_5SM1004TMEM4LOAD26SM100_TMEM_LOAD_16dp128b8xESY_S18_NS4_17SM75_U32x4_LDSM_NENS4_14SM90_TMA_STOREES18_NS4_17SM90_U32x4_STSM_NENS4_39AutoVectorizingCopyWithAssumedAlignmentILi128EEEEEEvvEEEEvNT_6ParamsE --------------------------
	.section	.nv.shared._ZN7cutlass13device_kernelINS_4gemm6kernel13GemmUniversalIN4cute5tupleIJiiiiEEENS1_10collective13CollectiveMmaINS1_35MainloopSm100TmaUmmaWarpSpecializedILi12ELi2ELi4ENS5_IJNS4_1CILi1EEESB_SB_EEEEENS5_IJNSA_ILi64EEESE_NSA_ILi32EEEEEENS_10tfloat32_tENS5_IJlSB_lEEESH_SI_NS4_8TiledMMAINS4_8MMA_AtomIJNS4_17SM100_MMA_TF32_SSISH_SH_fLi64ELi64ELNS4_4UMMA5MajorE0ELSN_0ELNSM_7ScaleInE0ELSO_0EEEEEENS4_6LayoutISC_NS5_IJNSA_ILi0EEESS_SS_EEEEENS5_IJNS4_10UnderscoreESV_SV_EEEEENS4_13SM90_TMA_LOADENS4_14ComposedLayoutINS4_7SwizzleILi3ELi4ELi3EEENS4_18smem_ptr_flag_bitsILi32EEENSR_INS5_IJNSA_ILi8EEESF_EEENS5_IJSF_SB_EEEEEEEvNS4_8identityESY_S18_vS19_EENS_8epilogue10collective18CollectiveEpilogueINS1B_23Sm100TmaWarpSpecializedILi3ELi2ELi16ELb1ELb0EEEJSG_NS5_IJNSR_ISE_SB_EENSR_ISF_SB_EEEEESH_SI_SH_SI_NS1B_6fusion15FusionCallbacksIS1F_NS1J_17LinearCombinationISH_fSH_fLNS_15FloatRoundStyleE2EEESG_S1I_JEEENS4_5SM1004TMEM4LOAD26SM100_TMEM_LOAD_16dp128b8xESY_S18_NS4_17SM75_U32x4_LDSM_NENS4_14SM90_TMA_STOREES18_NS4_17SM90_U32x4_STSM_NENS4_39AutoVectorizingCopyWithAssumedAlignmentILi128EEEEEEvvEEEEvNT_6ParamsE,"aw",@nobits
	.sectionflags	@""
	.align	16
	.zero		1024


//--------------------- .nv.shared.reserved.0     --------------------------
	.section	.nv.shared.reserved.0,"aw",@nobits
	.weak		__nv_reservedSMEM_offset_0_alias
	.size		__nv_reservedSMEM_offset_0_alias, 0, 64
	.other		__nv_reservedSMEM_offset_0_alias,@"STO_CUDA_RESERVED_SHARED STV_DEFAULT"
__nv_reservedSMEM_offset_0_alias:
	.zero		0
.nv.shared.reserved.0:
	.zero		64
	.weak		__nv_reservedSMEM_tcgen05_partition
	.type		__nv_reservedSMEM_tcgen05_partition,@object
	.size		__nv_reservedSMEM_tcgen05_partition,(.L_0 - __nv_reservedSMEM_tcgen05_partition)
__nv_reservedSMEM_tcgen05_partition:
	.zero		32
.L_0:


//--------------------- .nv.global                --------------------------
	.section	.nv.global,"aw",@nobits
.nv.global:
	.type		_ZN40_INTERNAL_fc20bf03_4_k_cu_559f9ca6_197314cute1_E,@object
	.size		_ZN40_INTERNAL_fc20bf03_4_k_cu_559f9ca6_197314cute1_E,(_ZN40_INTERNAL_fc20bf03_4_k_cu_559f9ca6_197314cuda3std3__45__cpo6cbeginE - _ZN40_INTERNAL_fc20bf03_4_k_cu_559f9ca6_197314cute1_E)
_ZN40_INTERNAL_fc20bf03_4_k_cu_559f9ca6_197314cute1_E:
	.zero		1
	.type		_ZN40_INTERNAL_fc20bf03_4_k_cu_559f9ca6_197314cuda3std3__45__cpo6cbeginE,@object
	.size		_ZN40_INTERNAL_fc20bf03_4_k_cu_559f9ca6_197314cuda3std3__45__cpo6cbeginE,(_ZN40_INTERNAL_fc20bf03_4_k_cu_559f9ca6_197314cuda3std3__48in_placeE - _ZN40_INTERNAL_fc20bf03_4_k_cu_559f9ca6_197314cuda3std3__45__cpo6cbeginE)
_ZN40_INTERNAL_fc20bf03_4_k_cu_559f9ca6_197314cuda3std3__45__cpo6cbeginE:
	.zero		1
	.type		_ZN40_INTERNAL_fc20bf03_4_k_cu_559f9ca6_197314cuda3std3__48in_placeE,@object
	.size		_ZN40_INTERNAL_fc20bf03_4_k_cu_559f9ca6_197314cuda3std3__48in_placeE,(_ZN40_INTERNAL_fc20bf03_4_k_cu_559f9ca6_197314cuda3std6ranges3__45__cpo9iter_moveE - _ZN40_INTERNAL_fc20bf03_4_k_cu_559f9ca6_197314cuda3std3__48in_placeE)
_ZN40_INTERNAL_fc20bf03_4_k_cu_559f9ca6_197314cuda3std3__48in_placeE:
	.zero		1
	.type		_ZN40_INTERNAL_fc20bf03_4_k_cu_559f9ca6_197314cuda3std6ranges3__45__cpo9iter_moveE,@object
	.size		_ZN40_INTERNAL_fc20bf03_4_k_cu_559f9ca6_197314cuda3std6ranges3__45__cpo9iter_moveE,(_ZN40_INTERNAL_fc20bf03_4_k_cu_559f9ca6_197314cuda3std3__45__cpo5beginE - _ZN40_INTERNAL_fc20bf03_4_k_cu_559f9ca6_197314cuda3std6ranges3__45__cpo9iter_moveE)
_ZN40_INTERNAL_fc20bf03_4_k_cu_559f9ca6_197314cuda3std6ranges3__45__cpo9iter_moveE:
	.zero		1
	.type		_ZN40_INTERNAL_fc20bf03_4_k_cu_559f9ca6_197314cuda3std3__45__cpo5beginE,@object
	.size		_ZN40_INTERNAL_fc20bf03_4_k_cu_559f9ca6_197314cuda3std3__45__cpo5beginE,(_ZN40_INTERNAL_fc20bf03_4_k_cu_559f9ca6_197314cuda3std3__442_GLOBAL__N__fc20bf03_4_k_cu_559f9ca6_197316ignoreE - _ZN40_INTERNAL_fc20bf03_4_k_cu_559f9ca6_197314cuda3std3__45__cpo5beginE)
_ZN40_INTERNAL_fc20bf03_4_k_cu_559f9ca6_197314cuda3std3__45__cpo5beginE:
	.zero		1
	.type		_ZN40_INTERNAL_fc20bf03_4_k_cu_559f9ca6_197314cuda3std3__442_GLOBAL__N__fc20bf03_4_k_cu_559f9ca6_197316ignoreE,@object
	.size		_ZN40_INTERNAL_fc20bf03_4_k_cu_559f9ca6_197314cuda3std3__442_GLOBAL__N__fc20bf03_4_k_cu_559f9ca6_197316ignoreE,(_ZN40_INTERNAL_fc20bf03_4_k_cu_559f9ca6_197314cute7productE - _ZN40_INTERNAL_fc20bf03_4_k_cu_559f9ca6_197314cuda3std3__442_GLOBAL__N__fc20bf03_4_k_cu_559f9ca6_197316ignoreE)
_ZN40_INTERNAL_fc20bf03_4_k_cu_559f9ca6_197314cuda3std3__442_GLOBAL__N__fc20bf03_4_k_cu_559f9ca6_197316ignoreE:
	.zero		1
	.type		_ZN40_INTERNAL_fc20bf03_4_k_cu_559f9ca6_197314cute7productE,@object
	.size		_ZN40_INTERNAL_fc20bf03_4_k_cu_559f9ca6_197314cute7productE,(_ZN40_INTERNAL_fc20bf03_4_k_cu_559f9ca6_197314cuda3std3__45__cpo3endE - _ZN40_INTERNAL_fc20bf03_4_k_cu_559f9ca6_197314cute7productE)
_ZN40_INTERNAL_fc20bf03_4_k_cu_559f9ca6_197314cute7productE:
	.zero		1
	.type		_ZN40_INTERNAL_fc20bf03_4_k_cu_559f9ca6_197314cuda3std3__45__cpo3endE,@object
	.size		_ZN40_INTERNAL_fc20bf03_4_k_cu_559f9ca6_197314cuda3std3__45__cpo3endE,(_ZN40_INTERNAL_fc20bf03_4_k_cu_559f9ca6_197314cuda3std3__419piecewise_constructE - _ZN40_INTERNAL_fc20bf03_4_k_cu_559f9ca6_197314cuda3std3__45__cpo3endE)
_ZN40_INTERNAL_fc20bf03_4_k_cu_559f9ca6_197314cuda3std3__45__cpo3endE:
	.zero		1
	.type		_ZN40_INTERNAL_fc20bf03_4_k_cu_559f9ca6_197314cuda3std3__419piecewise_constructE,@object
	.size		_ZN40_INTERNAL_fc20bf03_4_k_cu_559f9ca6_197314cuda3std3__419piecewise_constructE,(_ZN40_INTERNAL_fc20bf03_4_k_cu_559f9ca6_197314cuda3std3__45__cpo4cendE - _ZN40_INTERNAL_fc20bf03_4_k_cu_559f9ca6_197314cuda3std3__419piecewise_constructE)
_ZN40_INTERNAL_fc20bf03_4_k_cu_559f9ca6_197314cuda3std3__419piecewise_constructE:
	.zero		1
	.type		_ZN40_INTERNAL_fc20bf03_4_k_cu_559f9ca6_197314cuda3std3__45__cpo4cendE,@object
	.size		_ZN40_INTERNAL_fc20bf03_4_k_cu_559f9ca6_197314cuda3std3__45__cpo4cendE,(_ZN40_INTERNAL_fc20bf03_4_k_cu_559f9ca6_197314cuda3std6ranges3__45__cpo4swapE - _ZN40_INTERNAL_fc20bf03_4_k_cu_559f9ca6_197314cuda3std3__45__cpo4cendE)
_ZN40_INTERNAL_fc20bf03_4_k_cu_559f9ca6_197314cuda3std3__45__cpo4cendE:
	.zero		1
	.type		_ZN40_INTERNAL_fc20bf03_4_k_cu_559f9ca6_197314cuda3std6ranges3__45__cpo4swapE,@object
	.size		_ZN40_INTERNAL_fc20bf03_4_k_cu_559f9ca6_197314cuda3std6ranges3__45__cpo4swapE,(.L_10 - _ZN40_INTERNAL_fc20bf03_4_k_cu_559f9ca6_197314cuda3std6ranges3__45__cpo4swapE)
_ZN40_INTERNAL_fc20bf03_4_k_cu_559f9ca6_197314cuda3std6ranges3__45__cpo4swapE:
	.zero		1
.L_10:


//--------------------- .nv.constant0._ZN7cutlass13device_kernelINS_4gemm6kernel13GemmUniversalIN4cute5tupleIJiiiiEEENS1_10collective13CollectiveMmaINS1_35MainloopSm100TmaUmmaWarpSpecializedILi12ELi2ELi4ENS5_IJNS4_1CILi1EEESB_SB_EEEEENS5_IJNSA_ILi64EEESE_NSA_ILi32EEEEEENS_10tfloat32_tENS5_IJlSB_lEEESH_SI_NS4_8TiledMMAINS4_8MMA_AtomIJNS4_17SM100_MMA_TF32_SSISH_SH_fLi64ELi64ELNS4_4UMMA5MajorE0ELSN_0ELNSM_7ScaleInE0ELSO_0EEEEEENS4_6LayoutISC_NS5_IJNSA_ILi0EEESS_SS_EEEEENS5_IJNS4_10UnderscoreESV_SV_EEEEENS4_13SM90_TMA_LOADENS4_14ComposedLayoutINS4_7SwizzleILi3ELi4ELi3EEENS4_18smem_ptr_flag_bitsILi32EEENSR_INS5_IJNSA_ILi8EEESF_EEENS5_IJSF_SB_EEEEEEEvNS4_8identityESY_S18_vS19_EENS_8epilogue10collective18CollectiveEpilogueINS1B_23Sm100TmaWarpSpecializedILi3ELi2ELi16ELb1ELb0EEEJSG_NS5_IJNSR_ISE_SB_EENSR_ISF_SB_EEEEESH_SI_SH_SI_NS1B_6fusion15FusionCallbacksIS1F_NS1J_17LinearCombinationISH_fSH_fLNS_15FloatRoundStyleE2EEESG_S1I_JEEENS4_5SM1004TMEM4LOAD26SM100_TMEM_LOAD_16dp128b8xESY_S18_NS4_17SM75_U32x4_LDSM_NENS4_14SM90_TMA_STOREES18_NS4_17SM90_U32x4_STSM_NENS4_39AutoVectorizingCopyWithAssumedAlignmentILi128EEEEEEvvEEEEvNT_6ParamsE --------------------------
	.section	.nv.constant0._ZN7cutlass13device_kernelINS_4gemm6kernel13GemmUniversalIN4cute5tupleIJiiiiEEENS1_10collective13CollectiveMmaINS1_35MainloopSm100TmaUmmaWarpSpecializedILi12ELi2ELi4ENS5_IJNS4_1CILi1EEESB_SB_EEEEENS5_IJNSA_ILi64EEESE_NSA_ILi32EEEEEENS_10tfloat32_tENS5_IJlSB_lEEESH_SI_NS4_8TiledMMAINS4_8MMA_AtomIJNS4_17SM100_MMA_TF32_SSISH_SH_fLi64ELi64ELNS4_4UMMA5MajorE0ELSN_0ELNSM_7ScaleInE0ELSO_0EEEEEENS4_6LayoutISC_NS5_IJNSA_ILi0EEESS_SS_EEEEENS5_IJNS4_10UnderscoreESV_SV_EEEEENS4_13SM90_TMA_LOADENS4_14ComposedLayoutINS4_7SwizzleILi3ELi4ELi3EEENS4_18smem_ptr_flag_bitsILi32EEENSR_INS5_IJNSA_ILi8EEESF_EEENS5_IJSF_SB_EEEEEEEvNS4_8identityESY_S18_vS19_EENS_8epilogue10collective18CollectiveEpilogueINS1B_23Sm100TmaWarpSpecializedILi3ELi2ELi16ELb1ELb0EEEJSG_NS5_IJNSR_ISE_SB_EENSR_ISF_SB_EEEEESH_SI_SH_SI_NS1B_6fusion15FusionCallbacksIS1F_NS1J_17LinearCombinationISH_fSH_fLNS_15FloatRoundStyleE2EEESG_S1I_JEEENS4_5SM1004TMEM4LOAD26SM100_TMEM_LOAD_16dp128b8xESY_S18_NS4_17SM75_U32x4_LDSM_NENS4_14SM90_TMA_STOREES18_NS4_17SM90_U32x4_STSM_NENS4_39AutoVectorizingCopyWithAssumedAlignmentILi128EEEEEEvvEEEEvNT_6ParamsE,"a",@progbits
	.sectionflags	@""
	.align	4
.nv.constant0._ZN7cutlass13device_kernelINS_4gemm6kernel13GemmUniversalIN4cute5tupleIJiiiiEEENS1_10collective13CollectiveMmaINS1_35MainloopSm100TmaUmmaWarpSpecializedILi12ELi2ELi4ENS5_IJNS4_1CILi1EEESB_SB_EEEEENS5_IJNSA_ILi64EEESE_NSA_ILi32EEEEEENS_10tfloat32_tENS5_IJlSB_lEEESH_SI_NS4_8TiledMMAINS4_8MMA_AtomIJNS4_17SM100_MMA_TF32_SSISH_SH_fLi64ELi64ELNS4_4UMMA5MajorE0ELSN_0ELNSM_7ScaleInE0ELSO_0EEEEEENS4_6LayoutISC_NS5_IJNSA_ILi0EEESS_SS_EEEEENS5_IJNS4_10UnderscoreESV_SV_EEEEENS4_13SM90_TMA_LOADENS4_14ComposedLayoutINS4_7SwizzleILi3ELi4ELi3EEENS4_18smem_ptr_flag_bitsILi32EEENSR_INS5_IJNSA_ILi8EEESF_EEENS5_IJSF_SB_EEEEEEEvNS4_8identityESY_S18_vS19_EENS_8epilogue10collective18CollectiveEpilogueINS1B_23Sm100TmaWarpSpecializedILi3ELi2ELi16ELb1ELb0EEEJSG_NS5_IJNSR_ISE_SB_EENSR_ISF_SB_EEEEESH_SI_SH_SI_NS1B_6fusion15FusionCallbacksIS1F_NS1J_17LinearCombinationISH_fSH_fLNS_15FloatRoundStyleE2EEESG_S1I_JEEENS4_5SM1004TMEM4LOAD26SM100_TMEM_LOAD_16dp128b8xESY_S18_NS4_17SM75_U32x4_LDSM_NENS4_14SM90_TMA_STOREES18_NS4_17SM90_U32x4_STSM_NENS4_39AutoVectorizingCopyWithAssumedAlignmentILi128EEEEEEvvEEEEvNT_6ParamsE:
	.zero		2944


//--------------------- SYMBOLS --------------------------

	.type		.nv.reservedSmem.offset0,@object
	.size		.nv.reservedSmem.offset0,0x4
	.type		.nv.reservedSmem.cap,@object
	.size		.nv.reservedSmem.cap,0x4
	.type		__assertfail,@function
